	.target	sm_90a

	.elftype	@"ET_EXEC"


//--------------------- .note.nv.tkinfo           --------------------------
	.section	.note.nv.tkinfo,"",@"SHT_NOTE"
	.sectionflags	@"SHF_NOTE_NV_TKINFO"
	.tkinfo
        /*0018*/ 	.word	0x00000002
        /*0030*/ 	.string	""
        /*0030*/ 	.string	"ptxas"
        /*0030*/ 	.string	"Cuda compilation tools, release 13.0, V13.0.88"
        /*0030*/ 	.string	"Build cuda_13.0.r13.0/compiler.36424714_0"
        /*0030*/ 	.string	"-arch sm_90a -m 64 "



//--------------------- .note.nv.cuinfo           --------------------------
	.section	.note.nv.cuinfo,"",@"SHT_NOTE"
	.sectionflags	@"SHF_NOTE_NV_CUINFO"
        /*0018*/ 	.short	0x0002
        /*001a*/ 	.short	0x005a
        /*001c*/ 	.short	0x0082
	.zero		2


//--------------------- .nv.info                  --------------------------
	.section	.nv.info,"",@"SHT_CUDA_INFO"
	.align	4


	//----- nvinfo : EIATTR_REGCOUNT
	.align		4
        /*0000*/ 	.byte	0x04, 0x2f
        /*0002*/ 	.short	(.L_15 - .L_14)
	.align		4
.L_14:
        /*0004*/ 	.word	index@(_ZN7cutlass13device_kernelINS_4gemm6kernel13GemmUniversalIN4cute5tupleIJiiiiEEENS1_10collective13CollectiveMmaINS1_34MainloopSm90TmaGmmaWarpSpecializedILi11ENS5_IJNS4_1CILi2EEENSA_ILi1EEESC_EEENS1_32KernelTmaWarpSpecializedPingpongEEENS5_IJNSA_ILi64EEENSA_ILi16EEENSA_ILi256EEEEEEaNS5_IJlSC_lEEEaSK_NS4_8TiledMMAINS4_8MMA_AtomIJNS4_4SM904GMMA26MMA_64x16x32_S32S8S8_SS_TNEEEENS4_6LayoutINS5_IJSC_SC_SC_EEENS5_IJNSA_ILi0EEEST_ST_EEEEENS5_IJNS4_10UnderscoreESW_SW_EEEEENS4_13SM90_TMA_LOADENS4_14ComposedLayoutINS4_7SwizzleILi3ELi4ELi3EEENS4_18smem_ptr_flag_bitsILi8EEENSR_INS5_IJNSA_ILi8EEENSA_ILi128EEEEEENS5_IJS16_SC_EEEEEEEvNS4_8identityENS4_23SM90_TMA_LOAD_MULTICASTES1A_vS1B_EENS_8epilogue10collective6detail29Sm90TmaWarpSpecializedAdapterINS1F_15DefaultEpilogueIaSK_SK_NS1E_6thread17LinearCombinationIaLi1EiiLNS1J_9ScaleType4KindE0ELNS_15FloatRoundStyleE2EaEENS1_15EpilogueDefaultEEEEEvvEEEEvNT_6ParamsE)
        /*0008*/ 	.word	0x000000a8


	//----- nvinfo : EIATTR_FRAME_SIZE
	.align		4
.L_15:
        /*000c*/ 	.byte	0x04, 0x11
        /*000e*/ 	.short	(.L_17 - .L_16)
	.align		4
.L_16:
        /*0010*/ 	.word	index@(_ZN7cutlass13device_kernelINS_4gemm6kernel13GemmUniversalIN4cute5tupleIJiiiiEEENS1_10collective13CollectiveMmaINS1_34MainloopSm90TmaGmmaWarpSpecializedILi11ENS5_IJNS4_1CILi2EEENSA_ILi1EEESC_EEENS1_32KernelTmaWarpSpecializedPingpongEEENS5_IJNSA_ILi64EEENSA_ILi16EEENSA_ILi256EEEEEEaNS5_IJlSC_lEEEaSK_NS4_8TiledMMAINS4_8MMA_AtomIJNS4_4SM904GMMA26MMA_64x16x32_S32S8S8_SS_TNEEEENS4_6LayoutINS5_IJSC_SC_SC_EEENS5_IJNSA_ILi0EEEST_ST_EEEEENS5_IJNS4_10UnderscoreESW_SW_EEEEENS4_13SM90_TMA_LOADENS4_14ComposedLayoutINS4_7SwizzleILi3ELi4ELi3EEENS4_18smem_ptr_flag_bitsILi8EEENSR_INS5_IJNSA_ILi8EEENSA_ILi128EEEEEENS5_IJS16_SC_EEEEEEEvNS4_8identityENS4_23SM90_TMA_LOAD_MULTICASTES1A_vS1B_EENS_8epilogue10collective6detail29Sm90TmaWarpSpecializedAdapterINS1F_15DefaultEpilogueIaSK_SK_NS1E_6thread17LinearCombinationIaLi1EiiLNS1J_9ScaleType4KindE0ELNS_15FloatRoundStyleE2EaEENS1_15EpilogueDefaultEEEEEvvEEEEvNT_6ParamsE)
        /*0014*/ 	.word	0x00000000


	//----- nvinfo : EIATTR_MIN_STACK_SIZE
	.align		4
.L_17:
        /*0018*/ 	.byte	0x04, 0x12
        /*001a*/ 	.short	(.L_19 - .L_18)
	.align		4
.L_18:
        /*001c*/ 	.word	index@(_ZN7cutlass13device_kernelINS_4gemm6kernel13GemmUniversalIN4cute5tupleIJiiiiEEENS1_10collective13CollectiveMmaINS1_34MainloopSm90TmaGmmaWarpSpecializedILi11ENS5_IJNS4_1CILi2EEENSA_ILi1EEESC_EEENS1_32KernelTmaWarpSpecializedPingpongEEENS5_IJNSA_ILi64EEENSA_ILi16EEENSA_ILi256EEEEEEaNS5_IJlSC_lEEEaSK_NS4_8TiledMMAINS4_8MMA_AtomIJNS4_4SM904GMMA26MMA_64x16x32_S32S8S8_SS_TNEEEENS4_6LayoutINS5_IJSC_SC_SC_EEENS5_IJNSA_ILi0EEEST_ST_EEEEENS5_IJNS4_10UnderscoreESW_SW_EEEEENS4_13SM90_TMA_LOADENS4_14ComposedLayoutINS4_7SwizzleILi3ELi4ELi3EEENS4_18smem_ptr_flag_bitsILi8EEENSR_INS5_IJNSA_ILi8EEENSA_ILi128EEEEEENS5_IJS16_SC_EEEEEEEvNS4_8identityENS4_23SM90_TMA_LOAD_MULTICASTES1A_vS1B_EENS_8epilogue10collective6detail29Sm90TmaWarpSpecializedAdapterINS1F_15DefaultEpilogueIaSK_SK_NS1E_6thread17LinearCombinationIaLi1EiiLNS1J_9ScaleType4KindE0ELNS_15FloatRoundStyleE2EaEENS1_15EpilogueDefaultEEEEEvvEEEEvNT_6ParamsE)
        /*0020*/ 	.word	0x00000000
.L_19:


//--------------------- .nv.compat                --------------------------
	.section	.nv.compat,"",@"SHT_CUDA_COMPAT_INFO"
	.align	4
        /*0000*/ 	.byte	0x02, 0x09, 0x01, 0x00, 0x02, 0x02, 0x04, 0x00, 0x02, 0x05, 0x05, 0x00, 0x03, 0x07, 0x01, 0x01
        /*0010*/ 	.byte	0x02, 0x03, 0x01, 0x00, 0x02, 0x06, 0x01, 0x00, 0x04, 0x0b, 0x08, 0x00, 0x00, 0x00, 0x00, 0x00
        /*0020*/ 	.byte	0x00, 0x00, 0x00, 0x00


//--------------------- .nv.info._ZN7cutlass13device_kernelINS_4gemm6kernel13GemmUniversalIN4cute5tupleIJiiiiEEENS1_10collective13CollectiveMmaINS1_34MainloopSm90TmaGmmaWarpSpecializedILi11ENS5_IJNS4_1CILi2EEENSA_ILi1EEESC_EEENS1_32KernelTmaWarpSpecializedPingpongEEENS5_IJNSA_ILi64EEENSA_ILi16EEENSA_ILi256EEEEEEaNS5_IJlSC_lEEEaSK_NS4_8TiledMMAINS4_8MMA_AtomIJNS4_4SM904GMMA26MMA_64x16x32_S32S8S8_SS_TNEEEENS4_6LayoutINS5_IJSC_SC_SC_EEENS5_IJNSA_ILi0EEEST_ST_EEEEENS5_IJNS4_10UnderscoreESW_SW_EEEEENS4_13SM90_TMA_LOADENS4_14ComposedLayoutINS4_7SwizzleILi3ELi4ELi3EEENS4_18smem_ptr_flag_bitsILi8EEENSR_INS5_IJNSA_ILi8EEENSA_ILi128EEEEEENS5_IJS16_SC_EEEEEEEvNS4_8identityENS4_23SM90_TMA_LOAD_MULTICASTES1A_vS1B_EENS_8epilogue10collective6detail29Sm90TmaWarpSpecializedAdapterINS1F_15DefaultEpilogueIaSK_SK_NS1E_6thread17LinearCombinationIaLi1EiiLNS1J_9ScaleType4KindE0ELNS_15FloatRoundStyleE2EaEENS1_15EpilogueDefaultEEEEEvvEEEEvNT_6ParamsE --------------------------
	.section	.nv.info._ZN7cutlass13device_kernelINS_4gemm6kernel13GemmUniversalIN4cute5tupleIJiiiiEEENS1_10collective13CollectiveMmaINS1_34MainloopSm90TmaGmmaWarpSpecializedILi11ENS5_IJNS4_1CILi2EEENSA_ILi1EEESC_EEENS1_32KernelTmaWarpSpecializedPingpongEEENS5_IJNSA_ILi64EEENSA_ILi16EEENSA_ILi256EEEEEEaNS5_IJlSC_lEEEaSK_NS4_8TiledMMAINS4_8MMA_AtomIJNS4_4SM904GMMA26MMA_64x16x32_S32S8S8_SS_TNEEEENS4_6LayoutINS5_IJSC_SC_SC_EEENS5_IJNSA_ILi0EEEST_ST_EEEEENS5_IJNS4_10UnderscoreESW_SW_EEEEENS4_13SM90_TMA_LOADENS4_14ComposedLayoutINS4_7SwizzleILi3ELi4ELi3EEENS4_18smem_ptr_flag_bitsILi8EEENSR_INS5_IJNSA_ILi8EEENSA_ILi128EEEEEENS5_IJS16_SC_EEEEEEEvNS4_8identityENS4_23SM90_TMA_LOAD_MULTICASTES1A_vS1B_EENS_8epilogue10collective6detail29Sm90TmaWarpSpecializedAdapterINS1F_15DefaultEpilogueIaSK_SK_NS1E_6thread17LinearCombinationIaLi1EiiLNS1J_9ScaleType4KindE0ELNS_15FloatRoundStyleE2EaEENS1_15EpilogueDefaultEEEEEvvEEEEvNT_6ParamsE,"",@"SHT_CUDA_INFO"
	.sectionflags	@""
	.align	4


	//----- nvinfo : EIATTR_CUDA_API_VERSION
	.align		4
        /*0000*/ 	.byte	0x04, 0x37
        /*0002*/ 	.short	(.L_21 - .L_20)
.L_20:
        /*0004*/ 	.word	0x00000082


	//----- nvinfo : EIATTR_KPARAM_INFO
	.align		4
.L_21:
        /*0008*/ 	.byte	0x04, 0x17
        /*000a*/ 	.short	(.L_23 - .L_22)
.L_22:
        /*000c*/ 	.word	0x00000000
        /*0010*/ 	.short	0x0000
        /*0012*/ 	.short	0x0070
        /*0014*/ 	.byte	0x00, 0xf0, 0x01, 0x10


	//----- nvinfo : EIATTR_SPARSE_MMA_MASK
	.align		4
.L_23:
        /*0018*/ 	.byte	0x03, 0x50
        /*001a*/ 	.short	0x0000


	//----- nvinfo : EIATTR_MAXREG_COUNT
	.align		4
        /*001c*/ 	.byte	0x03, 0x1b
        /*001e*/ 	.short	0x00a8


	//----- nvinfo : EIATTR_NUM_BARRIERS
	.align		4
        /*0020*/ 	.byte	0x02, 0x4c
        /*0022*/ 	.byte	0x01
	.zero		1


	//----- nvinfo : EIATTR_EXTERNS
	.align		4
        /*0024*/ 	.byte	0x04, 0x0f
        /*0026*/ 	.short	(.L_25 - .L_24)


	//   ....[0]....
	.align		4
.L_24:
        /*0028*/ 	.word	index@(__assertfail)


	//----- nvinfo : EIATTR_MERCURY_ISA_VERSION
	.align		4
.L_25:
        /*002c*/ 	.byte	0x03, 0x5f
        /*002e*/ 	.short	0x0101


	//----- nvinfo : EIATTR_INT_WARP_WIDE_INSTR_OFFSETS
	.align		4
        /*0030*/ 	.byte	0x04, 0x31
        /*0032*/ 	.short	(.L_27 - .L_26)


	//   ....[0]....
.L_26:
        /*0034*/ 	.word	0x00000600


	//   ....[1]....
        /*0038*/ 	.word	0x00000640


	//   ....[2]....
        /*003c*/ 	.word	0x000006a0


	//   ....[3]....
        /*0040*/ 	.word	0x000006b0


	//   ....[4]....
        /*0044*/ 	.word	0x000006d0


	//   ....[5]....
        /*0048*/ 	.word	0x000007f0


	//   ....[6]....
        /*004c*/ 	.word	0x00000860


	//   ....[7]....
        /*0050*/ 	.word	0x000008c0


	//   ....[8]....
        /*0054*/ 	.word	0x00002560


	//----- nvinfo : EIATTR_COOP_GROUP_MASK_REGIDS
	.align		4
.L_27:
        /*0058*/ 	.byte	0x04, 0x29
        /*005a*/ 	.short	(.L_29 - .L_28)


	//   ....[0]....
.L_28:
        /*005c*/ 	.word	0xffffffff


	//   ....[1]....
        /*0060*/ 	.word	0xffffffff


	//   ....[2]....
        /*0064*/ 	.word	0xffffffff


	//   ....[3]....
        /*0068*/ 	.word	0xffffffff


	//   ....[4]....
        /*006c*/ 	.word	0xffffffff


	//   ....[5]....
        /*0070*/ 	.word	0xffffffff


	//   ....[6]....
        /*0074*/ 	.word	0xffffffff


	//----- nvinfo : EIATTR_COOP_GROUP_INSTR_OFFSETS
	.align		4
.L_29:
        /*0078*/ 	.byte	0x04, 0x28
        /*007a*/ 	.short	(.L_31 - .L_30)


	//   ....[0]....
.L_30:
        /*007c*/ 	.word	0x00000060


	//   ....[1]....
        /*0080*/ 	.word	0x00000070


	//   ....[2]....
        /*0084*/ 	.word	0x00000130


	//   ....[3]....
        /*0088*/ 	.word	0x000003d0


	//   ....[4]....
        /*008c*/ 	.word	0x00000410


	//   ....[5]....
        /*0090*/ 	.word	0x00000490


	//   ....[6]....
        /*0094*/ 	.word	0x00000a60


	//----- nvinfo : EIATTR_REG_RECONFIG
	.align		4
.L_31:
        /*0098*/ 	.byte	0x01, 0x54
	.zero		2


	//----- nvinfo : EIATTR_SYSCALL_OFFSETS
	.align		4
        /*009c*/ 	.byte	0x04, 0x46
        /*009e*/ 	.short	(.L_33 - .L_32)


	//   ....[0]....
.L_32:
        /*00a0*/ 	.word	0x00001a10


	//----- nvinfo : EIATTR_MBARRIER_INSTR_OFFSETS
	.align		4
.L_33:
        /*00a4*/ 	.byte	0x04, 0x39
        /*00a6*/ 	.short	(.L_35 - .L_34)


	//   ....[0]....
.L_34:
        /*00a8*/ 	.word	0x00000250
        /*00ac*/ 	.word	0x000000ff
        /*00b0*/ 	.word	0x00000000
        /*00b4*/ 	.short	0x0100
        /*00b6*/ 	.byte	0x08
	.zero		1


	//   ....[1]....
        /*00b8*/ 	.word	0x00000260
        /*00bc*/ 	.word	0x000000ff
        /*00c0*/ 	.word	0x00000058
        /*00c4*/ 	.short	0x0100
        /*00c6*/ 	.byte	0x08
	.zero		1


	//   ....[2]....
        /*00c8*/ 	.word	0x00000270
        /*00cc*/ 	.word	0x000000ff
        /*00d0*/ 	.word	0x00000008
        /*00d4*/ 	.short	0x0100
        /*00d6*/ 	.byte	0x08
	.zero		1


	//   ....[3]....
        /*00d8*/ 	.word	0x00000280
        /*00dc*/ 	.word	0x000000ff
        /*00e0*/ 	.word	0x00000060
        /*00e4*/ 	.short	0x0100
        /*00e6*/ 	.byte	0x08
	.zero		1


	//   ....[4]....
        /*00e8*/ 	.word	0x00000290
        /*00ec*/ 	.word	0x000000ff
        /*00f0*/ 	.word	0x00000010
        /*00f4*/ 	.short	0x0100
        /*00f6*/ 	.byte	0x08
	.zero		1


	//   ....[5]....
        /*00f8*/ 	.word	0x000002a0
        /*00fc*/ 	.word	0x000000ff
        /*0100*/ 	.word	0x00000068
        /*0104*/ 	.short	0x0100
        /*0106*/ 	.byte	0x08
	.zero		1


	//   ....[6]....
        /*0108*/ 	.word	0x000002b0
        /*010c*/ 	.word	0x000000ff
        /*0110*/ 	.word	0x00000018
        /*0114*/ 	.short	0x0100
        /*0116*/ 	.byte	0x08
	.zero		1


	//   ....[7]....
        /*0118*/ 	.word	0x000002c0
        /*011c*/ 	.word	0x000000ff
        /*0120*/ 	.word	0x00000070
        /*0124*/ 	.short	0x0100
        /*0126*/ 	.byte	0x08
	.zero		1


	//   ....[8]....
        /*0128*/ 	.word	0x000002d0
        /*012c*/ 	.word	0x000000ff
        /*0130*/ 	.word	0x00000020
        /*0134*/ 	.short	0x0100
        /*0136*/ 	.byte	0x08
	.zero		1


	//   ....[9]....
        /*0138*/ 	.word	0x000002e0
        /*013c*/ 	.word	0x000000ff
        /*0140*/ 	.word	0x00000078
        /*0144*/ 	.short	0x0100
        /*0146*/ 	.byte	0x08
	.zero		1


	//   ....[10]....
        /*0148*/ 	.word	0x000002f0
        /*014c*/ 	.word	0x000000ff
        /*0150*/ 	.word	0x00000028
        /*0154*/ 	.short	0x0100
        /*0156*/ 	.byte	0x08
	.zero		1


	//   ....[11]....
        /*0158*/ 	.word	0x00000300
        /*015c*/ 	.word	0x000000ff
        /*0160*/ 	.word	0x00000080
        /*0164*/ 	.short	0x0100
        /*0166*/ 	.byte	0x08
	.zero		1


	//   ....[12]....
        /*0168*/ 	.word	0x00000310
        /*016c*/ 	.word	0x000000ff
        /*0170*/ 	.word	0x00000030
        /*0174*/ 	.short	0x0100
        /*0176*/ 	.byte	0x08
	.zero		1


	//   ....[13]....
        /*0178*/ 	.word	0x00000320
        /*017c*/ 	.word	0x000000ff
        /*0180*/ 	.word	0x00000088
        /*0184*/ 	.short	0x0100
        /*0186*/ 	.byte	0x08
	.zero		1


	//   ....[14]....
        /*0188*/ 	.word	0x00000330
        /*018c*/ 	.word	0x000000ff
        /*0190*/ 	.word	0x00000038
        /*0194*/ 	.short	0x0100
        /*0196*/ 	.byte	0x08
	.zero		1


	//   ....[15]....
        /*0198*/ 	.word	0x00000340
        /*019c*/ 	.word	0x000000ff
        /*01a0*/ 	.word	0x00000090
        /*01a4*/ 	.short	0x0100
        /*01a6*/ 	.byte	0x08
	.zero		1


	//   ....[16]....
        /*01a8*/ 	.word	0x00000350
        /*01ac*/ 	.word	0x000000ff
        /*01b0*/ 	.word	0x00000040
        /*01b4*/ 	.short	0x0100
        /*01b6*/ 	.byte	0x08
	.zero		1


	//   ....[17]....
        /*01b8*/ 	.word	0x00000360
        /*01bc*/ 	.word	0x000000ff
        /*01c0*/ 	.word	0x00000098
        /*01c4*/ 	.short	0x0100
        /*01c6*/ 	.byte	0x08
	.zero		1


	//   ....[18]....
        /*01c8*/ 	.word	0x00000370
        /*01cc*/ 	.word	0x000000ff
        /*01d0*/ 	.word	0x00000048
        /*01d4*/ 	.short	0x0100
        /*01d6*/ 	.byte	0x08
	.zero		1


	//   ....[19]....
        /*01d8*/ 	.word	0x00000380
        /*01dc*/ 	.word	0x000000ff
        /*01e0*/ 	.word	0x000000a0
        /*01e4*/ 	.short	0x0100
        /*01e6*/ 	.byte	0x08
	.zero		1


	//   ....[20]....
        /*01e8*/ 	.word	0x00000390
        /*01ec*/ 	.word	0x000000ff
        /*01f0*/ 	.word	0x00000050
        /*01f4*/ 	.short	0x0100
        /*01f6*/ 	.byte	0x08
	.zero		1


	//   ....[21]....
        /*01f8*/ 	.word	0x000003a0
        /*01fc*/ 	.word	0x000000ff
        /*0200*/ 	.word	0x000000a8
        /*0204*/ 	.short	0x0100
        /*0206*/ 	.byte	0x08
	.zero		1


	//   ....[22]....
        /*0208*/ 	.word	0x000008f0
        /*020c*/ 	.word	0x000000ff
        /*0210*/ 	.word	0x000000e0
        /*0214*/ 	.short	0x0100
        /*0216*/ 	.byte	0x08
	.zero		1


	//   ....[23]....
        /*0218*/ 	.word	0x00000980
        /*021c*/ 	.word	0x000000ff
        /*0220*/ 	.word	0x000000e8
        /*0224*/ 	.short	0x0100
        /*0226*/ 	.byte	0x08
	.zero		1


	//   ....[24]....
        /*0228*/ 	.word	0x000009e0
        /*022c*/ 	.word	0x000000ff
        /*0230*/ 	.word	0x000000c0
        /*0234*/ 	.short	0x0100
        /*0236*/ 	.byte	0x09
	.zero		1


	//   ....[25]....
        /*0238*/ 	.word	0x000009f0
        /*023c*/ 	.word	0x000000ff
        /*0240*/ 	.word	0x000000c8
        /*0244*/ 	.short	0x0100
        /*0246*/ 	.byte	0x09
	.zero		1


	//   ....[26]....
        /*0248*/ 	.word	0x00000a00
        /*024c*/ 	.word	0x000000ff
        /*0250*/ 	.word	0x000000d0
        /*0254*/ 	.short	0x0100
        /*0256*/ 	.byte	0x09
	.zero		1


	//   ....[27]....
        /*0258*/ 	.word	0x00000a10
        /*025c*/ 	.word	0x000000ff
        /*0260*/ 	.word	0x000000d8
        /*0264*/ 	.short	0x0100
        /*0266*/ 	.byte	0x09
	.zero		1


	//   ....[28]....
        /*0268*/ 	.word	0x000018d0
        /*026c*/ 	.word	0x000000ff
        /*0270*/ 	.word	0xfffffff8
        /*0274*/ 	.short	0x010a
        /*0276*/ 	.byte	0x2b
	.zero		1


	//   ....[29]....
        /*0278*/ 	.word	0x00001a90
        /*027c*/ 	.word	0x00000003
        /*0280*/ 	.word	0x00000000
        /*0284*/ 	.short	0x010a
        /*0286*/ 	.byte	0x3f
	.zero		1


	//   ....[30]....
        /*0288*/ 	.word	0x00001ad0
        /*028c*/ 	.word	0x00000003
        /*0290*/ 	.word	0x00000000
        /*0294*/ 	.short	0x010a
        /*0296*/ 	.byte	0x3f
	.zero		1


	//   ....[31]....
        /*0298*/ 	.word	0x00001f90
        /*029c*/ 	.word	0x000000ff
        /*02a0*/ 	.word	0x00000000
        /*02a4*/ 	.short	0x010a
        /*02a6*/ 	.byte	0x04
	.zero		1


	//   ....[32]....
        /*02a8*/ 	.word	0x00001fd0
        /*02ac*/ 	.word	0x000000ff
        /*02b0*/ 	.word	0x00000000
        /*02b4*/ 	.short	0x010a
        /*02b6*/ 	.byte	0x04
	.zero		1


	//   ....[33]....
        /*02b8*/ 	.word	0x000023f0
        /*02bc*/ 	.word	0x00000005
        /*02c0*/ 	.word	0x00000000
        /*02c4*/ 	.short	0x0101
        /*02c6*/ 	.byte	0x3f
	.zero		1


	//   ....[34]....
        /*02c8*/ 	.word	0x00002500
        /*02cc*/ 	.word	0x00000003
        /*02d0*/ 	.word	0x00000000
        /*02d4*/ 	.short	0x0101
        /*02d6*/ 	.byte	0x30
	.zero		1


	//   ....[35]....
        /*02d8*/ 	.word	0x00002600
        /*02dc*/ 	.word	0x00000003
        /*02e0*/ 	.word	0x00000000
        /*02e4*/ 	.short	0x0101
        /*02e6*/ 	.byte	0x3f
	.zero		1


	//   ....[36]....
        /*02e8*/ 	.word	0x00002680
        /*02ec*/ 	.word	0x000000ff
        /*02f0*/ 	.word	0x00000008
        /*02f4*/ 	.short	0x010a
        /*02f6*/ 	.byte	0x2b
	.zero		1


	//   ....[37]....
        /*02f8*/ 	.word	0x00003110
        /*02fc*/ 	.word	0x00000000
        /*0300*/ 	.word	0x00000000
        /*0304*/ 	.short	0x0101
        /*0306*/ 	.byte	0x30
	.zero		1


	//   ....[38]....
        /*0308*/ 	.word	0x00003a40
        /*030c*/ 	.word	0x0000000d
        /*0310*/ 	.word	0x00000058
        /*0314*/ 	.short	0x010a
        /*0316*/ 	.byte	0x3f
	.zero		1


	//   ....[39]....
        /*0318*/ 	.word	0x00003eb0
        /*031c*/ 	.word	0x00000005
        /*0320*/ 	.word	0x000000e8
        /*0324*/ 	.short	0x0101
        /*0326*/ 	.byte	0x3f
	.zero		1


	//   ....[40]....
        /*0328*/ 	.word	0x00004630
        /*032c*/ 	.word	0x00000005
        /*0330*/ 	.word	0x00000000
        /*0334*/ 	.short	0x010a
        /*0336*/ 	.byte	0x3f
	.zero		1


	//   ....[41]....
        /*0338*/ 	.word	0x000046b0
        /*033c*/ 	.word	0x00000009
        /*0340*/ 	.word	0x00000000
        /*0344*/ 	.short	0x010a
        /*0346*/ 	.byte	0x3f
	.zero		1


	//   ....[42]....
        /*0348*/ 	.word	0x00004740
        /*034c*/ 	.word	0x00000008
        /*0350*/ 	.word	0x00000000
        /*0354*/ 	.short	0x010a
        /*0356*/ 	.byte	0x3f
	.zero		1


	//   ....[43]....
        /*0358*/ 	.word	0x000047d0
        /*035c*/ 	.word	0x00000009
        /*0360*/ 	.word	0x00000000
        /*0364*/ 	.short	0x010a
        /*0366*/ 	.byte	0x3f
	.zero		1


	//   ....[44]....
        /*0368*/ 	.word	0x00004860
        /*036c*/ 	.word	0x00000008
        /*0370*/ 	.word	0x00000000
        /*0374*/ 	.short	0x010a
        /*0376*/ 	.byte	0x3f
	.zero		1


	//   ....[45]....
        /*0378*/ 	.word	0x000048f0
        /*037c*/ 	.word	0x00000009
        /*0380*/ 	.word	0x00000000
        /*0384*/ 	.short	0x010a
        /*0386*/ 	.byte	0x3f
	.zero		1


	//   ....[46]....
        /*0388*/ 	.word	0x00004980
        /*038c*/ 	.word	0x00000008
        /*0390*/ 	.word	0x00000000
        /*0394*/ 	.short	0x010a
        /*0396*/ 	.byte	0x3f
	.zero		1


	//   ....[47]....
        /*0398*/ 	.word	0x00004a10
        /*039c*/ 	.word	0x00000009
        /*03a0*/ 	.word	0x00000000
        /*03a4*/ 	.short	0x010a
        /*03a6*/ 	.byte	0x3f
	.zero		1


	//   ....[48]....
        /*03a8*/ 	.word	0x00004aa0
        /*03ac*/ 	.word	0x00000008
        /*03b0*/ 	.word	0x00000000
        /*03b4*/ 	.short	0x010a
        /*03b6*/ 	.byte	0x3f
	.zero		1


	//   ....[49]....
        /*03b8*/ 	.word	0x00004b30
        /*03bc*/ 	.word	0x0000000b
        /*03c0*/ 	.word	0x00000000
        /*03c4*/ 	.short	0x010a
        /*03c6*/ 	.byte	0x3f
	.zero		1


	//   ....[50]....
        /*03c8*/ 	.word	0x00004bc0
        /*03cc*/ 	.word	0x00000003
        /*03d0*/ 	.word	0x00000000
        /*03d4*/ 	.short	0x010a
        /*03d6*/ 	.byte	0x3f
	.zero		1


	//   ....[51]....
        /*03d8*/ 	.word	0x00004c30
        /*03dc*/ 	.word	0x00000003
        /*03e0*/ 	.word	0xfffffff8
        /*03e4*/ 	.short	0x010a
        /*03e6*/ 	.byte	0x3f
	.zero		1


	//   ....[52]....
        /*03e8*/ 	.word	0x00004c80
        /*03ec*/ 	.word	0x00000003
        /*03f0*/ 	.word	0x00000000
        /*03f4*/ 	.short	0x010a
        /*03f6*/ 	.byte	0x3f
	.zero		1


	//   ....[53]....
        /*03f8*/ 	.word	0x00004ce0
        /*03fc*/ 	.word	0x00000005
        /*0400*/ 	.word	0x00000000
        /*0404*/ 	.short	0x010a
        /*0406*/ 	.byte	0x3f
	.zero		1


	//   ....[54]....
        /*0408*/ 	.word	0x00004d40
        /*040c*/ 	.word	0x00000003
        /*0410*/ 	.word	0x00000008
        /*0414*/ 	.short	0x010a
        /*0416*/ 	.byte	0x3f
	.zero		1


	//   ....[55]....
        /*0418*/ 	.word	0x00004e10
        /*041c*/ 	.word	0x0000000d
        /*0420*/ 	.word	0x00000058
        /*0424*/ 	.short	0x010a
        /*0426*/ 	.byte	0x3f
	.zero		1


	//   ....[56]....
        /*0428*/ 	.word	0x00004ee0
        /*042c*/ 	.word	0x00000005
        /*0430*/ 	.word	0x00000000
        /*0434*/ 	.short	0x010a
        /*0436*/ 	.byte	0x3f
	.zero		1


	//   ....[57]....
        /*0438*/ 	.word	0x00004f30
        /*043c*/ 	.word	0x00000009
        /*0440*/ 	.word	0x00000000
        /*0444*/ 	.short	0x010a
        /*0446*/ 	.byte	0x3f
	.zero		1


	//   ....[58]....
        /*0448*/ 	.word	0x00004f80
        /*044c*/ 	.word	0x00000008
        /*0450*/ 	.word	0x00000000
        /*0454*/ 	.short	0x010a
        /*0456*/ 	.byte	0x3f
	.zero		1


	//   ....[59]....
        /*0458*/ 	.word	0x00004fd0
        /*045c*/ 	.word	0x00000009
        /*0460*/ 	.word	0x00000000
        /*0464*/ 	.short	0x010a
        /*0466*/ 	.byte	0x3f
	.zero		1


	//   ....[60]....
        /*0468*/ 	.word	0x00005020
        /*046c*/ 	.word	0x00000008
        /*0470*/ 	.word	0x00000000
        /*0474*/ 	.short	0x010a
        /*0476*/ 	.byte	0x3f
	.zero		1


	//   ....[61]....
        /*0478*/ 	.word	0x00005070
        /*047c*/ 	.word	0x00000009
        /*0480*/ 	.word	0x00000000
        /*0484*/ 	.short	0x010a
        /*0486*/ 	.byte	0x3f
	.zero		1


	//   ....[62]....
        /*0488*/ 	.word	0x000050c0
        /*048c*/ 	.word	0x00000008
        /*0490*/ 	.word	0x00000000
        /*0494*/ 	.short	0x010a
        /*0496*/ 	.byte	0x3f
	.zero		1


	//   ....[63]....
        /*0498*/ 	.word	0x00005110
        /*049c*/ 	.word	0x00000009
        /*04a0*/ 	.word	0x00000000
        /*04a4*/ 	.short	0x010a
        /*04a6*/ 	.byte	0x3f
	.zero		1


	//   ....[64]....
        /*04a8*/ 	.word	0x00005160
        /*04ac*/ 	.word	0x00000008
        /*04b0*/ 	.word	0x00000000
        /*04b4*/ 	.short	0x010a
        /*04b6*/ 	.byte	0x3f
	.zero		1


	//   ....[65]....
        /*04b8*/ 	.word	0x000051b0
        /*04bc*/ 	.word	0x0000000b
        /*04c0*/ 	.word	0x00000000
        /*04c4*/ 	.short	0x010a
        /*04c6*/ 	.byte	0x3f
	.zero		1


	//----- nvinfo : EIATTR_NUM_MBARRIERS
	.align		4
.L_35:
        /*04c8*/ 	.byte	0x03, 0x38
        /*04ca*/ 	.short	0x001c


	//----- nvinfo : EIATTR_EXIT_INSTR_OFFSETS
	.align		4
        /*04cc*/ 	.byte	0x04, 0x1c
        /*04ce*/ 	.short	(.L_37 - .L_36)


	//   ....[0]....
.L_36:
        /*04d0*/ 	.word	0x00001510


	//   ....[1]....
        /*04d4*/ 	.word	0x00001570


	//   ....[2]....
        /*04d8*/ 	.word	0x00003710


	//   ....[3]....
        /*04dc*/ 	.word	0x00003740


	//   ....[4]....
        /*04e0*/ 	.word	0x00004c10


	//----- nvinfo : EIATTR_MAX_THREADS
	.align		4
.L_37:
        /*04e4*/ 	.byte	0x04, 0x05
        /*04e6*/ 	.short	(.L_39 - .L_38)
.L_38:
        /*04e8*/ 	.word	0x00000180
        /*04ec*/ 	.word	0x00000001
        /*04f0*/ 	.word	0x00000001


	//----- nvinfo : EIATTR_CRS_STACK_SIZE
	.align		4
.L_39:
        /*04f4*/ 	.byte	0x04, 0x1e
        /*04f6*/ 	.short	(.L_41 - .L_40)
.L_40:
        /*04f8*/ 	.word	0x00000000


	//----- nvinfo : EIATTR_CBANK_PARAM_SIZE
	.align		4
.L_41:
        /*04fc*/ 	.byte	0x03, 0x19
        /*04fe*/ 	.short	0x0470


	//----- nvinfo : EIATTR_PARAM_CBANK
	.align		4
        /*0500*/ 	.byte	0x04, 0x0a
        /*0502*/ 	.short	(.L_43 - .L_42)
	.align		4
.L_42:
        /*0504*/ 	.word	index@(.nv.constant0._ZN7cutlass13device_kernelINS_4gemm6kernel13GemmUniversalIN4cute5tupleIJiiiiEEENS1_10collective13CollectiveMmaINS1_34MainloopSm90TmaGmmaWarpSpecializedILi11ENS5_IJNS4_1CILi2EEENSA_ILi1EEESC_EEENS1_32KernelTmaWarpSpecializedPingpongEEENS5_IJNSA_ILi64EEENSA_ILi16EEENSA_ILi256EEEEEEaNS5_IJlSC_lEEEaSK_NS4_8TiledMMAINS4_8MMA_AtomIJNS4_4SM904GMMA26MMA_64x16x32_S32S8S8_SS_TNEEEENS4_6LayoutINS5_IJSC_SC_SC_EEENS5_IJNSA_ILi0EEEST_ST_EEEEENS5_IJNS4_10UnderscoreESW_SW_EEEEENS4_13SM90_TMA_LOADENS4_14ComposedLayoutINS4_7SwizzleILi3ELi4ELi3EEENS4_18smem_ptr_flag_bitsILi8EEENSR_INS5_IJNSA_ILi8EEENSA_ILi128EEEEEENS5_IJS16_SC_EEEEEEEvNS4_8identityENS4_23SM90_TMA_LOAD_MULTICASTES1A_vS1B_EENS_8epilogue10collective6detail29Sm90TmaWarpSpecializedAdapterINS1F_15DefaultEpilogueIaSK_SK_NS1E_6thread17LinearCombinationIaLi1EiiLNS1J_9ScaleType4KindE0ELNS_15FloatRoundStyleE2EaEENS1_15EpilogueDefaultEEEEEvvEEEEvNT_6ParamsE)
        /*0508*/ 	.short	0x0210
        /*050a*/ 	.short	0x0470


	//----- nvinfo : EIATTR_SW_WAR
	.align		4
.L_43:
        /*050c*/ 	.byte	0x04, 0x36
        /*050e*/ 	.short	(.L_45 - .L_44)
.L_44:
        /*0510*/ 	.word	0x00000008
.L_45:


//--------------------- .nv.callgraph             --------------------------
	.section	.nv.callgraph,"",@"SHT_CUDA_CALLGRAPH"
	.align	4
	.sectionentsize	8
	.align		4
        /*0000*/ 	.word	0x00000000
	.align		4
        /*0004*/ 	.word	0xffffffff
	.align		4
        /*0008*/ 	.word	index@(_ZN7cutlass13device_kernelINS_4gemm6kernel13GemmUniversalIN4cute5tupleIJiiiiEEENS1_10collective13CollectiveMmaINS1_34MainloopSm90TmaGmmaWarpSpecializedILi11ENS5_IJNS4_1CILi2EEENSA_ILi1EEESC_EEENS1_32KernelTmaWarpSpecializedPingpongEEENS5_IJNSA_ILi64EEENSA_ILi16EEENSA_ILi256EEEEEEaNS5_IJlSC_lEEEaSK_NS4_8TiledMMAINS4_8MMA_AtomIJNS4_4SM904GMMA26MMA_64x16x32_S32S8S8_SS_TNEEEENS4_6LayoutINS5_IJSC_SC_SC_EEENS5_IJNSA_ILi0EEEST_ST_EEEEENS5_IJNS4_10UnderscoreESW_SW_EEEEENS4_13SM90_TMA_LOADENS4_14ComposedLayoutINS4_7SwizzleILi3ELi4ELi3EEENS4_18smem_ptr_flag_bitsILi8EEENSR_INS5_IJNSA_ILi8EEENSA_ILi128EEEEEENS5_IJS16_SC_EEEEEEEvNS4_8identityENS4_23SM90_TMA_LOAD_MULTICASTES1A_vS1B_EENS_8epilogue10collective6detail29Sm90TmaWarpSpecializedAdapterINS1F_15DefaultEpilogueIaSK_SK_NS1E_6thread17LinearCombinationIaLi1EiiLNS1J_9ScaleType4KindE0ELNS_15FloatRoundStyleE2EaEENS1_15EpilogueDefaultEEEEEvvEEEEvNT_6ParamsE)
	.align		4
        /*000c*/ 	.word	index@(__assertfail)
	.align		4
        /*0010*/ 	.word	0x00000000
	.align		4
        /*0014*/ 	.word	0xfffffffe
	.align		4
        /*0018*/ 	.word	0x00000000
	.align		4
        /*001c*/ 	.word	0xfffffffd
	.align		4
        /*0020*/ 	.word	0x00000000
	.align		4
        /*0024*/ 	.word	0xfffffffc


//--------------------- .nv.constant4             --------------------------
	.section	.nv.constant4,"a",@progbits
	.align	8
	.align		8
.nv.constant4:
        /*0000*/ 	.dword	__assertfail
	.align		8
        /*0008*/ 	.dword	__unnamed_1
	.align		8
        /*0010*/ 	.dword	_ZN40_INTERNAL_de78fce1_4_k_cu_9e660eab_113124cuda3std3__45__cpo5beginE
	.align		8
        /*0018*/ 	.dword	_ZN40_INTERNAL_de78fce1_4_k_cu_9e660eab_113124cuda3std3__45__cpo3endE
	.align		8
        /*0020*/ 	.dword	_ZN40_INTERNAL_de78fce1_4_k_cu_9e660eab_113124cuda3std3__45__cpo6cbeginE
	.align		8
        /*0028*/ 	.dword	_ZN40_INTERNAL_de78fce1_4_k_cu_9e660eab_113124cuda3std3__45__cpo4cendE
	.align		8
        /*0030*/ 	.dword	_ZN40_INTERNAL_de78fce1_4_k_cu_9e660eab_113124cuda3std3__442_GLOBAL__N__de78fce1_4_k_cu_9e660eab_113126ignoreE
	.align		8
        /*0038*/ 	.dword	_ZN40_INTERNAL_de78fce1_4_k_cu_9e660eab_113124cuda3std3__419piecewise_constructE
	.align		8
        /*0040*/ 	.dword	_ZN40_INTERNAL_de78fce1_4_k_cu_9e660eab_113124cuda3std3__48in_placeE
	.align		8
        /*0048*/ 	.dword	_ZN40_INTERNAL_de78fce1_4_k_cu_9e660eab_113124cuda3std6ranges3__45__cpo4swapE
	.align		8
        /*0050*/ 	.dword	_ZN40_INTERNAL_de78fce1_4_k_cu_9e660eab_113124cuda3std6ranges3__45__cpo9iter_moveE
	.align		8
        /*0058*/ 	.dword	_ZN40_INTERNAL_de78fce1_4_k_cu_9e660eab_113124cute7productE
	.align		8
        /*0060*/ 	.dword	_ZN40_INTERNAL_de78fce1_4_k_cu_9e660eab_113124cute1_E
	.align		8
        /*0068*/ 	.dword	$str$22
	.align		8
        /*0070*/ 	.dword	$str$23


//--------------------- .text._ZN7cutlass13device_kernelINS_4gemm6kernel13GemmUniversalIN4cute5tupleIJiiiiEEENS1_10collective13CollectiveMmaINS1_34MainloopSm90TmaGmmaWarpSpecializedILi11ENS5_IJNS4_1CILi2EEENSA_ILi1EEESC_EEENS1_32KernelTmaWarpSpecializedPingpongEEENS5_IJNSA_ILi64EEENSA_ILi16EEENSA_ILi256EEEEEEaNS5_IJlSC_lEEEaSK_NS4_8TiledMMAINS4_8MMA_AtomIJNS4_4SM904GMMA26MMA_64x16x32_S32S8S8_SS_TNEEEENS4_6LayoutINS5_IJSC_SC_SC_EEENS5_IJNSA_ILi0EEEST_ST_EEEEENS5_IJNS4_10UnderscoreESW_SW_EEEEENS4_13SM90_TMA_LOADENS4_14ComposedLayoutINS4_7SwizzleILi3ELi4ELi3EEENS4_18smem_ptr_flag_bitsILi8EEENSR_INS5_IJNSA_ILi8EEENSA_ILi128EEEEEENS5_IJS16_SC_EEEEEEEvNS4_8identityENS4_23SM90_TMA_LOAD_MULTICASTES1A_vS1B_EENS_8epilogue10collective6detail29Sm90TmaWarpSpecializedAdapterINS1F_15DefaultEpilogueIaSK_SK_NS1E_6thread17LinearCombinationIaLi1EiiLNS1J_9ScaleType4KindE0ELNS_15FloatRoundStyleE2EaEENS1_15EpilogueDefaultEEEEEvvEEEEvNT_6ParamsE --------------------------
	.section	.text._ZN7cutlass13device_kernelINS_4gemm6kernel13GemmUniversalIN4cute5tupleIJiiiiEEENS1_10collective13CollectiveMmaINS1_34MainloopSm90TmaGmmaWarpSpecializedILi11ENS5_IJNS4_1CILi2EEENSA_ILi1EEESC_EEENS1_32KernelTmaWarpSpecializedPingpongEEENS5_IJNSA_ILi64EEENSA_ILi16EEENSA_ILi256EEEEEEaNS5_IJlSC_lEEEaSK_NS4_8TiledMMAINS4_8MMA_AtomIJNS4_4SM904GMMA26MMA_64x16x32_S32S8S8_SS_TNEEEENS4_6LayoutINS5_IJSC_SC_SC_EEENS5_IJNSA_ILi0EEEST_ST_EEEEENS5_IJNS4_10UnderscoreESW_SW_EEEEENS4_13SM90_TMA_LOADENS4_14ComposedLayoutINS4_7SwizzleILi3ELi4ELi3EEENS4_18smem_ptr_flag_bitsILi8EEENSR_INS5_IJNSA_ILi8EEENSA_ILi128EEEEEENS5_IJS16_SC_EEEEEEEvNS4_8identityENS4_23SM90_TMA_LOAD_MULTICASTES1A_vS1B_EENS_8epilogue10collective6detail29Sm90TmaWarpSpecializedAdapterINS1F_15DefaultEpilogueIaSK_SK_NS1E_6thread17LinearCombinationIaLi1EiiLNS1J_9ScaleType4KindE0ELNS_15FloatRoundStyleE2EaEENS1_15EpilogueDefaultEEEEEvvEEEEvNT_6ParamsE,"ax",@progbits
	.align	128
.text._ZN7cutlass13device_kernelINS_4gemm6kernel13GemmUniversalIN4cute5tupleIJiiiiEEENS1_10collective13CollectiveMmaINS1_34MainloopSm90TmaGmmaWarpSpecializedILi11ENS5_IJNS4_1CILi2EEENSA_ILi1EEESC_EEENS1_32KernelTmaWarpSpecializedPingpongEEENS5_IJNSA_ILi64EEENSA_ILi16EEENSA_ILi256EEEEEEaNS5_IJlSC_lEEEaSK_NS4_8TiledMMAINS4_8MMA_AtomIJNS4_4SM904GMMA26MMA_64x16x32_S32S8S8_SS_TNEEEENS4_6LayoutINS5_IJSC_SC_SC_EEENS5_IJNSA_ILi0EEEST_ST_EEEEENS5_IJNS4_10UnderscoreESW_SW_EEEEENS4_13SM90_TMA_LOADENS4_14ComposedLayoutINS4_7SwizzleILi3ELi4ELi3EEENS4_18smem_ptr_flag_bitsILi8EEENSR_INS5_IJNSA_ILi8EEENSA_ILi128EEEEEENS5_IJS16_SC_EEEEEEEvNS4_8identityENS4_23SM90_TMA_LOAD_MULTICASTES1A_vS1B_EENS_8epilogue10collective6detail29Sm90TmaWarpSpecializedAdapterINS1F_15DefaultEpilogueIaSK_SK_NS1E_6thread17LinearCombinationIaLi1EiiLNS1J_9ScaleType4KindE0ELNS_15FloatRoundStyleE2EaEENS1_15EpilogueDefaultEEEEEvvEEEEvNT_6ParamsE:
        .type           _ZN7cutlass13device_kernelINS_4gemm6kernel13GemmUniversalIN4cute5tupleIJiiiiEEENS1_10collective13CollectiveMmaINS1_34MainloopSm90TmaGmmaWarpSpecializedILi11ENS5_IJNS4_1CILi2EEENSA_ILi1EEESC_EEENS1_32KernelTmaWarpSpecializedPingpongEEENS5_IJNSA_ILi64EEENSA_ILi16EEENSA_ILi256EEEEEEaNS5_IJlSC_lEEEaSK_NS4_8TiledMMAINS4_8MMA_AtomIJNS4_4SM904GMMA26MMA_64x16x32_S32S8S8_SS_TNEEEENS4_6LayoutINS5_IJSC_SC_SC_EEENS5_IJNSA_ILi0EEEST_ST_EEEEENS5_IJNS4_10UnderscoreESW_SW_EEEEENS4_13SM90_TMA_LOADENS4_14ComposedLayoutINS4_7SwizzleILi3ELi4ELi3EEENS4_18smem_ptr_flag_bitsILi8EEENSR_INS5_IJNSA_ILi8EEENSA_ILi128EEEEEENS5_IJS16_SC_EEEEEEEvNS4_8identityENS4_23SM90_TMA_LOAD_MULTICASTES1A_vS1B_EENS_8epilogue10collective6detail29Sm90TmaWarpSpecializedAdapterINS1F_15DefaultEpilogueIaSK_SK_NS1E_6thread17LinearCombinationIaLi1EiiLNS1J_9ScaleType4KindE0ELNS_15FloatRoundStyleE2EaEENS1_15EpilogueDefaultEEEEEvvEEEEvNT_6ParamsE,@function
        .size           _ZN7cutlass13device_kernelINS_4gemm6kernel13GemmUniversalIN4cute5tupleIJiiiiEEENS1_10collective13CollectiveMmaINS1_34MainloopSm90TmaGmmaWarpSpecializedILi11ENS5_IJNS4_1CILi2EEENSA_ILi1EEESC_EEENS1_32KernelTmaWarpSpecializedPingpongEEENS5_IJNSA_ILi64EEENSA_ILi16EEENSA_ILi256EEEEEEaNS5_IJlSC_lEEEaSK_NS4_8TiledMMAINS4_8MMA_AtomIJNS4_4SM904GMMA26MMA_64x16x32_S32S8S8_SS_TNEEEENS4_6LayoutINS5_IJSC_SC_SC_EEENS5_IJNSA_ILi0EEEST_ST_EEEEENS5_IJNS4_10UnderscoreESW_SW_EEEEENS4_13SM90_TMA_LOADENS4_14ComposedLayoutINS4_7SwizzleILi3ELi4ELi3EEENS4_18smem_ptr_flag_bitsILi8EEENSR_INS5_IJNSA_ILi8EEENSA_ILi128EEEEEENS5_IJS16_SC_EEEEEEEvNS4_8identityENS4_23SM90_TMA_LOAD_MULTICASTES1A_vS1B_EENS_8epilogue10collective6detail29Sm90TmaWarpSpecializedAdapterINS1F_15DefaultEpilogueIaSK_SK_NS1E_6thread17LinearCombinationIaLi1EiiLNS1J_9ScaleType4KindE0ELNS_15FloatRoundStyleE2EaEENS1_15EpilogueDefaultEEEEEvvEEEEvNT_6ParamsE,(.L_x_108 - _ZN7cutlass13device_kernelINS_4gemm6kernel13GemmUniversalIN4cute5tupleIJiiiiEEENS1_10collective13CollectiveMmaINS1_34MainloopSm90TmaGmmaWarpSpecializedILi11ENS5_IJNS4_1CILi2EEENSA_ILi1EEESC_EEENS1_32KernelTmaWarpSpecializedPingpongEEENS5_IJNSA_ILi64EEENSA_ILi16EEENSA_ILi256EEEEEEaNS5_IJlSC_lEEEaSK_NS4_8TiledMMAINS4_8MMA_AtomIJNS4_4SM904GMMA26MMA_64x16x32_S32S8S8_SS_TNEEEENS4_6LayoutINS5_IJSC_SC_SC_EEENS5_IJNSA_ILi0EEEST_ST_EEEEENS5_IJNS4_10UnderscoreESW_SW_EEEEENS4_13SM90_TMA_LOADENS4_14ComposedLayoutINS4_7SwizzleILi3ELi4ELi3EEENS4_18smem_ptr_flag_bitsILi8EEENSR_INS5_IJNSA_ILi8EEENSA_ILi128EEEEEENS5_IJS16_SC_EEEEEEEvNS4_8identityENS4_23SM90_TMA_LOAD_MULTICASTES1A_vS1B_EENS_8epilogue10collective6detail29Sm90TmaWarpSpecializedAdapterINS1F_15DefaultEpilogueIaSK_SK_NS1E_6thread17LinearCombinationIaLi1EiiLNS1J_9ScaleType4KindE0ELNS_15FloatRoundStyleE2EaEENS1_15EpilogueDefaultEEEEEvvEEEEvNT_6ParamsE)
        .other          _ZN7cutlass13device_kernelINS_4gemm6kernel13GemmUniversalIN4cute5tupleIJiiiiEEENS1_10collective13CollectiveMmaINS1_34MainloopSm90TmaGmmaWarpSpecializedILi11ENS5_IJNS4_1CILi2EEENSA_ILi1EEESC_EEENS1_32KernelTmaWarpSpecializedPingpongEEENS5_IJNSA_ILi64EEENSA_ILi16EEENSA_ILi256EEEEEEaNS5_IJlSC_lEEEaSK_NS4_8TiledMMAINS4_8MMA_AtomIJNS4_4SM904GMMA26MMA_64x16x32_S32S8S8_SS_TNEEEENS4_6LayoutINS5_IJSC_SC_SC_EEENS5_IJNSA_ILi0EEEST_ST_EEEEENS5_IJNS4_10UnderscoreESW_SW_EEEEENS4_13SM90_TMA_LOADENS4_14ComposedLayoutINS4_7SwizzleILi3ELi4ELi3EEENS4_18smem_ptr_flag_bitsILi8EEENSR_INS5_IJNSA_ILi8EEENSA_ILi128EEEEEENS5_IJS16_SC_EEEEEEEvNS4_8identityENS4_23SM90_TMA_LOAD_MULTICASTES1A_vS1B_EENS_8epilogue10collective6detail29Sm90TmaWarpSpecializedAdapterINS1F_15DefaultEpilogueIaSK_SK_NS1E_6thread17LinearCombinationIaLi1EiiLNS1J_9ScaleType4KindE0ELNS_15FloatRoundStyleE2EaEENS1_15EpilogueDefaultEEEEEvvEEEEvNT_6ParamsE,@"STO_CUDA_ENTRY STV_DEFAULT"
_ZN7cutlass13device_kernelINS_4gemm6kernel13GemmUniversalIN4cute5tupleIJiiiiEEENS1_10collective13CollectiveMmaINS1_34MainloopSm90TmaGmmaWarpSpecializedILi11ENS5_IJNS4_1CILi2EEENSA_ILi1EEESC_EEENS1_32KernelTmaWarpSpecializedPingpongEEENS5_IJNSA_ILi64EEENSA_ILi16EEENSA_ILi256EEEEEEaNS5_IJlSC_lEEEaSK_NS4_8TiledMMAINS4_8MMA_AtomIJNS4_4SM904GMMA26MMA_64x16x32_S32S8S8_SS_TNEEEENS4_6LayoutINS5_IJSC_SC_SC_EEENS5_IJNSA_ILi0EEEST_ST_EEEEENS5_IJNS4_10UnderscoreESW_SW_EEEEENS4_13SM90_TMA_LOADENS4_14ComposedLayoutINS4_7SwizzleILi3ELi4ELi3EEENS4_18smem_ptr_flag_bitsILi8EEENSR_INS5_IJNSA_ILi8EEENSA_ILi128EEEEEENS5_IJS16_SC_EEEEEEEvNS4_8identityENS4_23SM90_TMA_LOAD_MULTICASTES1A_vS1B_EENS_8epilogue10collective6detail29Sm90TmaWarpSpecializedAdapterINS1F_15DefaultEpilogueIaSK_SK_NS1E_6thread17LinearCombinationIaLi1EiiLNS1J_9ScaleType4KindE0ELNS_15FloatRoundStyleE2EaEENS1_15EpilogueDefaultEEEEEvvEEEEvNT_6ParamsE:
[----:B------:R-:W0:Y:S01]  /*0000*/  LDC R1, c[0x0][0x28] ;  /* 0x00000a00ff017b82 */ /* 0x000e220000000800 */
[----:B------:R-:W1:Y:S01]  /*0010*/  S2R R4, SR_TID.X ;  /* 0x0000000000047919 */ /* 0x000e620000002100 */
[----:B------:R-:W-:Y:S01]  /*0020*/  ELECT P0, URZ, PT ;  /* 0x00000000003f782f */ /* 0x000fe20003800000 */
[----:B------:R-:W-:Y:S01]  /*0030*/  BSSY B0, `(.L_x_0) ;  /* 0x000000f000007945 */ /* 0x000fe20003800000 */
[--C-:B-1----:R-:W-:Y:S02]  /*0040*/  SHF.R.U32.HI R0, RZ, 0x5, R4.reuse ;  /* 0x00000005ff007819 */ /* 0x102fe40000011604 */
[----:B------:R-:W-:-:S03]  /*0050*/  SHF.R.U32.HI R7, RZ, 0x7, R4 ;  /* 0x00000007ff077819 */ /* 0x000fc60000011604 */
[----:B------:R-:W1:Y:S04]  /*0060*/  SHFL.IDX PT, R2, R0, RZ, 0x1f ;  /* 0x00001fff00027589 */ /* 0x000e6800000e0000 */
[----:B------:R2:W3:Y:S01]  /*0070*/  SHFL.IDX PT, R9, R7, RZ, 0x1f ;  /* 0x00001fff07097589 */ /* 0x0004e200000e0000 */
[----:B-1----:R-:W-:-:S13]  /*0080*/  ISETP.NE.OR P0, PT, R2, RZ, !P0 ;  /* 0x000000ff0200720c */ /* 0x002fda0004705670 */
[----:B0-23--:R-:W-:Y:S05]  /*0090*/  @P0 BRA `(.L_x_1) ;  /* 0x0000000000200947 */ /* 0x00dfea0003800000 */
[----:B------:R-:W-:Y:S02]  /*00a0*/  ULDC.64 UR4, c[0x0][0x198] ;  /* 0x0000660000047ab9 */ /* 0x000fe40000000a00 */
[----:B------:R-:W-:Y:S02]  /*00b0*/  UIADD3 UR6, UP0, UR4, 0xf0, URZ ;  /* 0x000000f004067890 */ /* 0x000fe4000ff1e03f */
[----:B------:R-:W-:Y:S02]  /*00c0*/  UIADD3 UR4, UP1, UR4, 0x1f0, URZ ;  /* 0x000001f004047890 */ /* 0x000fe4000ff3e03f */
[----:B------:R-:W-:Y:S02]  /*00d0*/  UIADD3.X UR7, URZ, UR5, URZ, UP0, !UPT ;  /* 0x000000053f077290 */ /* 0x000fe400087fe43f */
[----:B------:R-:W-:-:S07]  /*00e0*/  UIADD3.X UR5, URZ, UR5, URZ, UP1, !UPT ;  /* 0x000000053f057290 */ /* 0x000fce0008ffe43f */
[----:B------:R0:W-:Y:S02]  /*00f0*/  UTMACCTL.PF [UR6] ;  /* 0x00000000060079b9 */ /* 0x0001e40008040000 */
[----:B------:R0:W-:Y:S02]  /*0100*/  UTMACCTL.PF [UR4] ;  /* 0x00000000040079b9 */ /* 0x0001e40008040000 */
[----:B0-----:R-:W-:Y:S01]  /*0110*/  NOP ;  /* 0x0000000000007918 */ /* 0x001fe20000000000 */
.L_x_1:
[----:B------:R-:W-:Y:S05]  /*0120*/  BSYNC B0 ;  /* 0x0000000000007941 */ /* 0x000fea0003800000 */
.L_x_0:
[----:B------:R-:W0:Y:S02]  /*0130*/  SHFL.IDX PT, R10, R0, RZ, 0x1f ;  /* 0x00001fff000a7589 */ /* 0x000e2400000e0000 */
[----:B0-----:R-:W-:-:S13]  /*0140*/  ISETP.NE.AND P0, PT, R10, RZ, PT ;  /* 0x000000ff0a00720c */ /* 0x001fda0003f05270 */
[----:B------:R-:W-:Y:S05]  /*0150*/  @P0 BRA `(.L_x_2) ;  /* 0x00000000009c0947 */ /* 0x000fea0003800000 */
[----:B------:R-:W-:Y:S01]  /*0160*/  ELECT P0, URZ, PT ;  /* 0x00000000003f782f */ /* 0x000fe20003800000 */
[----:B------:R-:W-:-:S12]  /*0170*/  BSSY B0, `(.L_x_2) ;  /* 0x0000025000007945 */ /* 0x000fd80003800000 */
[----:B------:R-:W-:Y:S05]  /*0180*/  @!P0 BRA `(.L_x_3) ;  /* 0x00000000008c8947 */ /* 0x000fea0003800000 */
[----:B------:R-:W0:Y:S01]  /*0190*/  S2UR UR8, SR_CgaCtaId ;  /* 0x00000000000879c3 */ /* 0x000e220000008800 */
[----:B------:R-:W-:Y:S01]  /*01a0*/  UMOV UR4, 0x400 ;  /* 0x0000040000047882 */ /* 0x000fe20000000000 */
[----:B------:R-:W-:Y:S01]  /*01b0*/  UMOV UR5, 0x1 ;  /* 0x0000000100057882 */ /* 0x000fe20000000000 */
[----:B------:R-:W-:Y:S02]  /*01c0*/  UMOV UR6, 0x2 ;  /* 0x0000000200067882 */ /* 0x000fe40000000000 */
[----:B------:R-:W-:-:S04]  /*01d0*/  UIADD3 UR6, -UR6, 0x100000, URZ ;  /* 0x0010000006067890 */ /* 0x000fc8000fffe13f */
[----:B------:R-:W-:Y:S02]  /*01e0*/  USHF.L.U32 UR7, UR6, 0xb, URZ ;  /* 0x0000000b06077899 */ /* 0x000fe4000800063f */
[----:B------:R-:W-:Y:S02]  /*01f0*/  USHF.L.U32 UR6, UR6, 0x1, URZ ;  /* 0x0000000106067899 */ /* 0x000fe4000800063f */
[----:B0-----:R-:W-:Y:S02]  /*0200*/  ULEA UR8, UR8, UR4, 0x18 ;  /* 0x0000000408087291 */ /* 0x001fe4000f8ec03f */
[----:B------:R-:W-:-:S04]  /*0210*/  UIADD3 UR4, -UR5, 0x100000, URZ ;  /* 0x0010000005047890 */ /* 0x000fc8000fffe13f */
[----:B------:R-:W-:Y:S02]  /*0220*/  USHF.L.U32 UR5, UR4, 0xb, URZ ;  /* 0x0000000b04057899 */ /* 0x000fe4000800063f */
[----:B------:R-:W-:Y:S01]  /*0230*/  USHF.L.U32 UR4, UR4, 0x1, URZ ;  /* 0x0000000104047899 */ /* 0x000fe2000800063f */
[----:B------:R-:W0:Y:S11]  /*0240*/  FENCE.VIEW.ASYNC.S ;  /* 0x00000000000073c6 */ /* 0x000e360000000000 */
[----:B0-----:R0:W1:Y:S01]  /*0250*/  SYNCS.EXCH.64 URZ, [UR8], UR4 ;  /* 0x00000004083f75b2 */ /* 0x0010620008000100 */
[----:B------:R0:W2:Y:S01]  /*0260*/  SYNCS.EXCH.64 URZ, [UR8+0x58], UR6 ;  /* 0x00005806083f75b2 */ /* 0x0000a20008000100 */
[----:B------:R0:W3:Y:S01]  /*0270*/  SYNCS.EXCH.64 URZ, [UR8+0x8], UR4 ;  /* 0x00000804083f75b2 */ /* 0x0000e20008000100 */
[----:B------:R0:W4:Y:S01]  /*0280*/  SYNCS.EXCH.64 URZ, [UR8+0x60], UR6 ;  /* 0x00006006083f75b2 */ /* 0x0001220008000100 */
[----:B------:R0:W0:Y:S01]  /*0290*/  SYNCS.EXCH.64 URZ, [UR8+0x10], UR4 ;  /* 0x00001004083f75b2 */ /* 0x0000220008000100 */
        /* <DEDUP_REMOVED lines=17> */
[----:B------:R-:W-:Y:S01]  /*03b0*/  NOP ;  /* 0x0000000000007918 */ /* 0x000fe20000000000 */
.L_x_3:
[----:B0-----:R-:W-:Y:S05]  /*03c0*/  BSYNC B0 ;  /* 0x0000000000007941 */ /* 0x001fea0003800000 */
.L_x_2:
[----:B------:R-:W0:Y:S01]  /*03d0*/  SHFL.IDX PT, R5, R0, RZ, 0x1f ;  /* 0x00001fff00057589 */ /* 0x000e2200000e0000 */
[----:B------:R-:W5:Y:S01]  /*03e0*/  S2UR UR12, SR_CTAID.X ;  /* 0x00000000000c79c3 */ /* 0x000f620000002500 */
[----:B------:R-:W-:Y:S02]  /*03f0*/  SHF.R.S32.HI R3, RZ, 0x1f, R4 ;  /* 0x0000001fff037819 */ /* 0x000fe40000011404 */
[----:B------:R-:W-:Y:S01]  /*0400*/  ELECT P0, URZ, PT ;  /* 0x00000000003f782f */ /* 0x000fe20003800000 */
[----:B------:R1:W2:Y:S01]  /*0410*/  SHFL.IDX PT, R11, R0, RZ, 0x1f ;  /* 0x00001fff000b7589 */ /* 0x0002a200000e0000 */
[----:B------:R-:W-:Y:S01]  /*0420*/  ULDC UR4, c[0x0][0x150] ;  /* 0x0000540000047ab9 */ /* 0x000fe20000000800 */
[----:B------:R-:W-:Y:S02]  /*0430*/  LEA.HI R3, R3, R4, RZ, 0x7 ;  /* 0x0000000403037211 */ /* 0x000fe400078f38ff */
[----:B------:R-:W-:Y:S01]  /*0440*/  ELECT P1, URZ, PT ;  /* 0x00000000003f782f */ /* 0x000fe20003820000 */
[----:B------:R-:W3:Y:S01]  /*0450*/  S2R R6, SR_CTAID.Y ;  /* 0x0000000000067919 */ /* 0x000ee20000002600 */
[----:B------:R-:W-:Y:S01]  /*0460*/  SHF.R.S32.HI R13, RZ, 0x1f, R10 ;  /* 0x0000001fff0d7819 */ /* 0x000fe2000001140a */
[----:B------:R-:W4:Y:S01]  /*0470*/  LDC R14, c[0x0][0x144] ;  /* 0x00005100ff0e7b82 */ /* 0x000f220000000800 */
[----:B------:R-:W-:Y:S01]  /*0480*/  LOP3.LUT R3, R3, 0xffffff80, RZ, 0xc0, !PT ;  /* 0xffffff8003037812 */ /* 0x000fe200078ec0ff */
[----:B------:R-:W4:Y:S01]  /*0490*/  SHFL.IDX PT, R16, R7, RZ, 0x1f ;  /* 0x00001fff07107589 */ /* 0x000f2200000e0000 */
[----:B------:R-:W-:Y:S01]  /*04a0*/  LEA.HI R13, R13, R10, RZ, 0x2 ;  /* 0x0000000a0d0d7211 */ /* 0x000fe200078f10ff */
[----:B------:R-:W-:Y:S01]  /*04b0*/  UMOV UR11, 0x80 ;  /* 0x00000080000b7882 */ /* 0x000fe20000000000 */
[----:B------:R-:W-:Y:S01]  /*04c0*/  NOP ;  /* 0x0000000000007918 */ /* 0x000fe20000000000 */
[----:B------:R-:W-:Y:S01]  /*04d0*/  IMAD.IADD R3, R4, 0x1, -R3 ;  /* 0x0000000104037824 */ /* 0x000fe200078e0a03 */
[----:B------:R-:W-:Y:S01]  /*04e0*/  LOP3.LUT R13, R13, 0x3ffffffc, RZ, 0xc0, !PT ;  /* 0x3ffffffc0d0d7812 */ /* 0x000fe200078ec0ff */
[----:B------:R-:W4:Y:S01]  /*04f0*/  LDC R15, c[0x0][0x140] ;  /* 0x00005000ff0f7b82 */ /* 0x000f220000000800 */
[----:B------:R-:W-:Y:S01]  /*0500*/  NOP ;  /* 0x0000000000007918 */ /* 0x000fe20000000000 */
[C---:B------:R-:W-:Y:S01]  /*0510*/  VIADD R41, R9.reuse, 0xffffffff ;  /* 0xffffffff09297836 */ /* 0x040fe20000000000 */
[----:B------:R-:W-:Y:S01]  /*0520*/  SHF.R.S32.HI R8, RZ, 0x1f, R3 ;  /* 0x0000001fff087819 */ /* 0x000fe20000011403 */
[----:B------:R-:W-:Y:S01]  /*0530*/  IMAD.IADD R10, R10, 0x1, -R13 ;  /* 0x000000010a0a7824 */ /* 0x000fe200078e0a0d */
[----:B------:R-:W-:Y:S01]  /*0540*/  ISETP.NE.AND P4, PT, R9, RZ, PT ;  /* 0x000000ff0900720c */ /* 0x000fe20003f85270 */
[----:B------:R-:W-:Y:S01]  /*0550*/  IMAD.MOV.U32 R35, RZ, RZ, 0x1 ;  /* 0x00000001ff237424 */ /* 0x000fe200078e00ff */
[----:B0-----:R-:W-:Y:S01]  /*0560*/  ISETP.NE.OR P0, PT, R5, RZ, !P0 ;  /* 0x000000ff0500720c */ /* 0x001fe20004705670 */
[----:B------:R-:W0:Y:S01]  /*0570*/  LDC R21, c[0x0][0x148] ;  /* 0x00005200ff157b82 */ /* 0x000e220000000800 */
[----:B------:R-:W-:-:S02]  /*0580*/  LEA.HI R5, R8, R3, RZ, 0x3 ;  /* 0x0000000308057211 */ /* 0x000fc400078f18ff */
[----:B-----5:R-:W-:Y:S02]  /*0590*/  I2FP.F32.U32 R12, UR12 ;  /* 0x0000000c000c7c45 */ /* 0x020fe40008201000 */
[--C-:B-1----:R-:W-:Y:S02]  /*05a0*/  SHF.R.S32.HI R0, RZ, 0x3, R5.reuse ;  /* 0x00000003ff007819 */ /* 0x102fe40000011405 */
[----:B------:R-:W-:Y:S01]  /*05b0*/  SHF.R.S32.HI R5, RZ, 0x1f, R5 ;  /* 0x0000001fff057819 */ /* 0x000fe20000011405 */
[----:B------:R-:W-:Y:S01]  /*05c0*/  FMUL R12, R12, UR4 ;  /* 0x000000040c0c7c20 */ /* 0x000fe20008400000 */
[----:B--2---:R-:W-:Y:S01]  /*05d0*/  ISETP.NE.OR P1, PT, R11, RZ, !P1 ;  /* 0x000000ff0b00720c */ /* 0x004fe20004f25670 */
[----:B------:R-:W-:Y:S01]  /*05e0*/  ULDC UR4, c[0x0][0x154] ;  /* 0x0000550000047ab9 */ /* 0x000fe20000000800 */
[----:B------:R-:W-:Y:S01]  /*05f0*/  LEA.HI R11, R5, R0, RZ, 0x2 ;  /* 0x00000000050b7211 */ /* 0x000fe200078f10ff */
[----:B------:R-:W-:Y:S01]  /*0600*/  VOTEU.ALL UP1, P0 ;  /* 0x00000000003f7886 */ /* 0x000fe20000020000 */
[----:B------:R-:W-:Y:S01]  /*0610*/  SHF.R.S32.HI R5, RZ, 0x1f, R2 ;  /* 0x0000001fff057819 */ /* 0x000fe20000011402 */
[----:B------:R-:W1:Y:S01]  /*0620*/  F2I.U32.TRUNC.NTZ R12, R12 ;  /* 0x0000000c000c7305 */ /* 0x000e62000020f000 */
[----:B------:R-:W-:Y:S01]  /*0630*/  LOP3.LUT R11, R11, 0xfffffffc, RZ, 0xc0, !PT ;  /* 0xfffffffc0b0b7812 */ /* 0x000fe200078ec0ff */
[----:B------:R-:W-:Y:S01]  /*0640*/  VOTEU.ALL UP0, P0 ;  /* 0x00000000003f7886 */ /* 0x000fe20000000000 */
[----:B------:R-:W-:Y:S01]  /*0650*/  LEA.HI R5, R5, R2, RZ, 0x2 ;  /* 0x0000000205057211 */ /* 0x000fe200078f10ff */
[----:B------:R-:W2:Y:S01]  /*0660*/  @!UP1 S2UR UR7, SR_CgaCtaId ;  /* 0x00000000000799c3 */ /* 0x000ea20000008800 */
[----:B------:R-:W-:Y:S01]  /*0670*/  @!UP1 UMOV UR6, 0x400 ;  /* 0x0000040000069882 */ /* 0x000fe20000000000 */
[----:B------:R-:W-:Y:S01]  /*0680*/  IMAD.IADD R11, R0, 0x1, -R11 ;  /* 0x00000001000b7824 */ /* 0x000fe200078e0a0b */
[----:B------:R-:W-:Y:S01]  /*0690*/  LOP3.LUT R5, R5, 0xfffffffc, RZ, 0xc0, !PT ;  /* 0xfffffffc05057812 */ /* 0x000fe200078ec0ff */
[----:B------:R-:W-:Y:S01]  /*06a0*/  VOTEU.ALL UP2, P1 ;  /* 0x00000000003f7886 */ /* 0x000fe20000840000 */
[----:B------:R-:W-:Y:S01]  /*06b0*/  VOTEU.ALL UP3, P1 ;  /* 0x00000000003f7886 */ /* 0x000fe20000860000 */
[----:B------:R-:W-:Y:S01]  /*06c0*/  IMAD R10, R10, 0x4, R11 ;  /* 0x000000040a0a7824 */ /* 0x000fe200078e020b */
[----:B------:R-:W-:Y:S01]  /*06d0*/  VOTEU.ALL UP4, P1 ;  /* 0x00000000003f7886 */ /* 0x000fe20000880000 */
[----:B------:R-:W-:Y:S01]  /*06e0*/  IMAD.IADD R5, R2, 0x1, -R5 ;  /* 0x0000000102057824 */ /* 0x000fe200078e0a05 */
[----:B---3--:R-:W-:Y:S01]  /*06f0*/  I2FP.F32.U32 R2, R6 ;  /* 0x0000000600027245 */ /* 0x008fe20000201000 */
[----:B------:R-:W3:Y:S01]  /*0700*/  @!UP2 S2UR UR10, SR_CgaCtaId ;  /* 0x00000000000aa9c3 */ /* 0x000ee20000008800 */
[----:B-1----:R-:W-:Y:S01]  /*0710*/  IMAD.MOV R13, RZ, RZ, -R12 ;  /* 0x000000ffff0d7224 */ /* 0x002fe200078e0a0c */
[C---:B------:R-:W-:Y:S01]  /*0720*/  LEA.HI R0, R10.reuse, R10, RZ, 0x1 ;  /* 0x0000000a0a007211 */ /* 0x040fe200078f08ff */
[----:B------:R-:W-:-:S02]  /*0730*/  IMAD.SHL.U32 R11, R10, 0x4, RZ ;  /* 0x000000040a0b7824 */ /* 0x000fc400078e00ff */
[----:B------:R-:W-:Y:S01]  /*0740*/  FMUL R2, R2, UR4 ;  /* 0x0000000402027c20 */ /* 0x000fe20008400000 */
[----:B----4-:R-:W-:Y:S01]  /*0750*/  IMAD R20, R14, R13, UR12 ;  /* 0x0000000c0e147e24 */ /* 0x010fe2000f8e020d */
[----:B------:R-:W-:Y:S01]  /*0760*/  LOP3.LUT R13, R0, 0xfffffffe, RZ, 0xc0, !PT ;  /* 0xfffffffe000d7812 */ /* 0x000fe200078ec0ff */
[----:B------:R-:W-:Y:S01]  /*0770*/  UMOV UR4, 0x20 ;  /* 0x0000002000047882 */ /* 0x000fe20000000000 */
[----:B------:R-:W-:Y:S01]  /*0780*/  LOP3.LUT R34, R10, 0xc, R11, 0x78, !PT ;  /* 0x0000000c0a227812 */ /* 0x000fe200078e780b */
[----:B------:R-:W-:-:S04]  /*0790*/  @!UP1 UIADD3 UR4, -UR4, 0x100000, URZ ;  /* 0x0010000004049890 */ /* 0x000fc8000fffe13f */
[----:B------:R-:W-:Y:S02]  /*07a0*/  @!UP1 USHF.L.U32 UR5, UR4, 0xb, URZ ;  /* 0x0000000b04059899 */ /* 0x000fe4000800063f */
[----:B------:R-:W-:Y:S01]  /*07b0*/  @!UP1 USHF.L.U32 UR4, UR4, 0x1, URZ ;  /* 0x0000000104049899 */ /* 0x000fe2000800063f */
[----:B------:R-:W1:Y:S01]  /*07c0*/  F2I.U32.TRUNC.NTZ R2, R2 ;  /* 0x0000000200027305 */ /* 0x000e62000020f000 */
[----:B------:R-:W-:Y:S01]  /*07d0*/  IMAD.IADD R13, R10, 0x1, -R13 ;  /* 0x000000010a0d7824 */ /* 0x000fe200078e0a0d */
[----:B------:R-:W-:Y:S01]  /*07e0*/  @!UP2 UMOV UR9, 0x400 ;  /* 0x000004000009a882 */ /* 0x000fe20000000000 */
[----:B------:R-:W-:Y:S01]  /*07f0*/  VOTEU.ALL UP5, P1 ;  /* 0x00000000003f7886 */ /* 0x000fe200008a0000 */
[----:B--2---:R-:W-:Y:S01]  /*0800*/  @!UP1 ULEA UR8, UR7, UR6, 0x18 ;  /* 0x0000000607089291 */ /* 0x004fe2000f8ec03f */
[----:B------:R-:W-:Y:S01]  /*0810*/  ISETP.EQ.U32.AND P2, PT, R15, 0x1, PT ;  /* 0x000000010f00780c */ /* 0x000fe20003f42070 */
[----:B------:R-:W-:-:S04]  /*0820*/  @!UP2 UIADD3 UR6, -UR11, 0x100000, URZ ;  /* 0x001000000b06a890 */ /* 0x000fc8000fffe13f */
[----:B------:R-:W-:Y:S02]  /*0830*/  @!UP2 USHF.L.U32 UR7, UR6, 0xb, URZ ;  /* 0x0000000b0607a899 */ /* 0x000fe4000800063f */
[----:B------:R-:W-:Y:S01]  /*0840*/  @!UP2 USHF.L.U32 UR6, UR6, 0x1, URZ ;  /* 0x000000010606a899 */ /* 0x000fe2000800063f */
[----:B------:R-:W-:Y:S01]  /*0850*/  ISETP.NE.AND P3, PT, R13, R20, PT ;  /* 0x000000140d00720c */ /* 0x000fe20003f65270 */
[----:B------:R-:W-:Y:S01]  /*0860*/  VOTEU.ALL UP1, P0 ;  /* 0x00000000003f7886 */ /* 0x000fe20000020000 */
[----:B------:R-:W-:Y:S02]  /*0870*/  LOP3.LUT P0, RZ, R3, 0x7, RZ, 0xc0, !PT ;  /* 0x0000000703ff7812 */ /* 0x000fe4000780c0ff */
[----:B------:R-:W-:Y:S02]  /*0880*/  ISETP.GE.U32.AND P6, PT, R41, 0x2, PT ;  /* 0x000000022900780c */ /* 0x000fe40003fc6070 */
[C---:B------:R-:W-:Y:S01]  /*0890*/  ISETP.LT.U32.AND P0, PT, R34.reuse, 0x2, !P0 ;  /* 0x000000022200780c */ /* 0x040fe20004701070 */
[----:B---3--:R-:W-:Y:S01]  /*08a0*/  @!UP2 ULEA UR9, UR10, UR9, 0x18 ;  /* 0x000000090a09a291 */ /* 0x008fe2000f8ec03f */
[----:B-1----:R-:W-:Y:S01]  /*08b0*/  IMAD.MOV R24, RZ, RZ, -R2 ;  /* 0x000000ffff187224 */ /* 0x002fe200078e0a02 */
[----:B------:R-:W-:Y:S01]  /*08c0*/  VOTEU.ALL UP2, P1 ;  /* 0x00000000003f7886 */ /* 0x000fe20000840000 */
[----:B------:R-:W-:Y:S01]  /*08d0*/  ISETP.NE.AND P1, PT, R5, 0x3, PT ;  /* 0x000000030500780c */ /* 0x000fe20003f25270 */
[----:B------:R-:W1:Y:S02]  /*08e0*/  FENCE.VIEW.ASYNC.S ;  /* 0x00000000000073c6 */ /* 0x000e640000000000 */
[----:B-1----:R1:W2:Y:S01]  /*08f0*/  @!UP0 SYNCS.EXCH.64 URZ, [UR8+0xe0], UR4 ;  /* 0x0000e004083f85b2 */ /* 0x0022a20008000100 */
[----:B0-----:R-:W-:Y:S01]  /*0900*/  IMAD R11, R21, R24, R6 ;  /* 0x00000018150b7224 */ /* 0x001fe200078e0206 */
[----:B------:R-:W-:-:S02]  /*0910*/  @P3 LEA.HI R0, R34, R34, RZ, 0x1 ;  /* 0x0000002222003211 */ /* 0x000fc400078f08ff */
[----:B------:R-:W-:Y:S02]  /*0920*/  ISETP.EQ.OR P1, PT, R5, RZ, !P1 ;  /* 0x000000ff0500720c */ /* 0x000fe40004f22670 */
[----:B------:R-:W-:Y:S02]  /*0930*/  @P3 SHF.R.S32.HI R0, RZ, 0x1, R0 ;  /* 0x00000001ff003819 */ /* 0x000fe40000011400 */
[----:B------:R-:W-:Y:S02]  /*0940*/  ISETP.EQ.AND P1, PT, R9, RZ, P1 ;  /* 0x000000ff0900720c */ /* 0x000fe40000f22270 */
[----:B------:R-:W-:Y:S02]  /*0950*/  @P3 ISETP.NE.AND P5, PT, R0, R11, PT ;  /* 0x0000000b0000320c */ /* 0x000fe40003fa5270 */
[----:B------:R-:W-:Y:S02]  /*0960*/  SEL R0, RZ, 0x1, !P0 ;  /* 0x00000001ff007807 */ /* 0x000fe40004000000 */
[----:B------:R-:W-:Y:S01]  /*0970*/  @P3 SEL R35, RZ, 0x1, P5 ;  /* 0x00000001ff233807 */ /* 0x000fe20002800000 */
[----:B------:R1:W0:Y:S01]  /*0980*/  @!UP1 SYNCS.EXCH.64 URZ, [UR8+0xe8], UR4 ;  /* 0x0000e804083f95b2 */ /* 0x0002220008000100 */
[----:B------:R-:W-:Y:S01]  /*0990*/  NOP ;  /* 0x0000000000007918 */ /* 0x000fe20000000000 */
[----:B------:R-:W-:-:S02]  /*09a0*/  SEL R18, RZ, 0x1, !P1 ;  /* 0x00000001ff127807 */ /* 0x000fc40004800000 */
[----:B------:R-:W-:Y:S02]  /*09b0*/  R2UR UR43, R16 ;  /* 0x00000000102b72ca */ /* 0x000fe400000e0000 */
[----:B------:R-:W-:Y:S02]  /*09c0*/  LOP3.LUT R35, R35, R0, RZ, 0xc0, !PT ;  /* 0x0000000023237212 */ /* 0x000fe400078ec0ff */
[----:B------:R-:W-:Y:S01]  /*09d0*/  SEL R18, R18, 0x2, P6 ;  /* 0x0000000212127807 */ /* 0x000fe20003000000 */
[----:B------:R1:W3:Y:S01]  /*09e0*/  @!UP2 SYNCS.EXCH.64 URZ, [UR9+0xc0], UR6 ;  /* 0x0000c006093fa5b2 */ /* 0x0002e20008000100 */
[----:B------:R1:W4:Y:S01]  /*09f0*/  @!UP3 SYNCS.EXCH.64 URZ, [UR9+0xc8], UR6 ;  /* 0x0000c806093fb5b2 */ /* 0x0003220008000100 */
[----:B------:R1:W0:Y:S01]  /*0a00*/  @!UP4 SYNCS.EXCH.64 URZ, [UR9+0xd0], UR6 ;  /* 0x0000d006093fc5b2 */ /* 0x0002220008000100 */
[----:B------:R1:W0:Y:S01]  /*0a10*/  @!UP5 SYNCS.EXCH.64 URZ, [UR9+0xd8], UR6 ;  /* 0x0000d806093fd5b2 */ /* 0x0002220008000100 */
[----:B------:R-:W-:Y:S01]  /*0a20*/  NOP ;  /* 0x0000000000007918 */ /* 0x000fe20000000000 */
[----:B-12---:R-:W-:Y:S05]  /*0a30*/  @!P2 BRA `(.L_x_4) ;  /* 0x000000000008a947 */ /* 0x006fea0003800000 */
[----:B0--34-:R-:W-:Y:S01]  /*0a40*/  UCGABAR_ARV ;  /* 0x00000000000079c7 */ /* 0x019fe20008000000 */
[----:B------:R-:W-:Y:S05]  /*0a50*/  BRA `(.L_x_5) ;  /* 0x0000000000047947 */ /* 0x000fea0003800000 */
.L_x_4:
[----:B0--34-:R-:W-:Y:S01]  /*0a60*/  NOP ;  /* 0x0000000000007918 */ /* 0x019fe20000000000 */
.L_x_5:
[----:B------:R-:W-:Y:S01]  /*0a70*/  ULDC.64 UR4, c[0x0][0x598] ;  /* 0x0001660000047ab9 */ /* 0x000fe20000000a00 */
[----:B------:R-:W-:Y:S01]  /*0a80*/  ULDC.64 UR36, c[0x0][0x208] ;  /* 0x0000820000247ab9 */ /* 0x000fe20000000a00 */
[----:B------:R-:W-:-:S04]  /*0a90*/  ISETP.NE.U32.AND P0, PT, RZ, UR4, PT ;  /* 0x00000004ff007c0c */ /* 0x000fc8000bf05070 */
[----:B------:R-:W-:-:S13]  /*0aa0*/  ISETP.NE.AND.EX P0, PT, RZ, UR5, PT, P0 ;  /* 0x00000005ff007c0c */ /* 0x000fda000bf05300 */
[----:B------:R-:W-:Y:S05]  /*0ab0*/  @!P0 BRA `(.L_x_6) ;  /* 0x00000000001c8947 */ /* 0x000fea0003800000 */
[----:B------:R-:W0:Y:S02]  /*0ac0*/  LDC.64 R10, c[0x0][0x598] ;  /* 0x00016600ff0a7b82 */ /* 0x000e240000000a00 */
[----:B0-----:R-:W2:Y:S02]  /*0ad0*/  LDG.E.64 R10, desc[UR36][R10.64] ;  /* 0x000000240a0a7981 */ /* 0x001ea4000c1e1b00 */
[----:B--2---:R-:W-:-:S04]  /*0ae0*/  ISETP.NE.U32.AND P0, PT, R10, RZ, PT ;  /* 0x000000ff0a00720c */ /* 0x004fc80003f05070 */
[----:B------:R-:W-:-:S13]  /*0af0*/  ISETP.NE.AND.EX P0, PT, R11, RZ, PT, P0 ;  /* 0x000000ff0b00720c */ /* 0x000fda0003f05300 */
[----:B------:R-:W-:Y:S05]  /*0b00*/  @!P0 BRA `(.L_x_6) ;  /* 0x0000000000088947 */ /* 0x000fea0003800000 */
[----:B------:R0:W5:Y:S01]  /*0b10*/  LD.E R36, desc[UR36][R10.64] ;  /* 0x000000240a247980 */ /* 0x000162000c101900 */
[----:B------:R-:W-:Y:S05]  /*0b20*/  BRA `(.L_x_7) ;  /* 0x0000000000247947 */ /* 0x000fea0003800000 */
.L_x_6:
[----:B------:R-:W-:Y:S02]  /*0b30*/  ULDC.64 UR4, c[0x0][0x588] ;  /* 0x0001620000047ab9 */ /* 0x000fe40000000a00 */
[----:B------:R-:W-:-:S04]  /*0b40*/  ISETP.NE.U32.AND P0, PT, RZ, UR4, PT ;  /* 0x00000004ff007c0c */ /* 0x000fc8000bf05070 */
[----:B------:R-:W-:-:S13]  /*0b50*/  ISETP.NE.AND.EX P0, PT, RZ, UR5, PT, P0 ;  /* 0x00000005ff007c0c */ /* 0x000fda000bf05300 */
[----:B------:R-:W-:Y:S05]  /*0b60*/  @!P0 BRA `(.L_x_8) ;  /* 0x00000000000c8947 */ /* 0x000fea0003800000 */
[----:B------:R-:W0:Y:S02]  /*0b70*/  LDC.64 R36, c[0x0][0x588] ;  /* 0x00016200ff247b82 */ /* 0x000e240000000a00 */
[----:B0-----:R1:W5:Y:S01]  /*0b80*/  LDG.E R36, desc[UR36][R36.64] ;  /* 0x0000002424247981 */ /* 0x001362000c1e1900 */
[----:B------:R-:W-:Y:S05]  /*0b90*/  BRA `(.L_x_7) ;  /* 0x0000000000087947 */ /* 0x000fea0003800000 */
.L_x_8:
[----:B------:R-:W-:Y:S02]  /*0ba0*/  ULDC UR4, c[0x0][0x580] ;  /* 0x0001600000047ab9 */ /* 0x000fe40000000800 */
[----:B------:R-:W-:-:S07]  /*0bb0*/  IMAD.U32 R36, RZ, RZ, UR4 ;  /* 0x00000004ff247e24 */ /* 0x000fce000f8e00ff */
.L_x_7:
[----:B------:R-:W-:Y:S02]  /*0bc0*/  ULDC.64 UR4, c[0x0][0x5a0] ;  /* 0x0001680000047ab9 */ /* 0x000fe40000000a00 */
[----:B------:R-:W-:-:S04]  /*0bd0*/  ISETP.NE.U32.AND P0, PT, RZ, UR4, PT ;  /* 0x00000004ff007c0c */ /* 0x000fc8000bf05070 */
[----:B------:R-:W-:-:S13]  /*0be0*/  ISETP.NE.AND.EX P0, PT, RZ, UR5, PT, P0 ;  /* 0x00000005ff007c0c */ /* 0x000fda000bf05300 */
[----:B------:R-:W-:Y:S05]  /*0bf0*/  @!P0 BRA `(.L_x_9) ;  /* 0x00000000001c8947 */ /* 0x000fea0003800000 */
[----:B0-----:R-:W0:Y:S02]  /*0c00*/  LDC.64 R10, c[0x0][0x5a0] ;  /* 0x00016800ff0a7b82 */ /* 0x001e240000000a00 */
[----:B0-----:R-:W2:Y:S02]  /*0c10*/  LDG.E.64 R10, desc[UR36][R10.64] ;  /* 0x000000240a0a7981 */ /* 0x001ea4000c1e1b00 */
[----:B--2---:R-:W-:-:S04]  /*0c20*/  ISETP.NE.U32.AND P0, PT, R10, RZ, PT ;  /* 0x000000ff0a00720c */ /* 0x004fc80003f05070 */
[----:B------:R-:W-:-:S13]  /*0c30*/  ISETP.NE.AND.EX P0, PT, R11, RZ, PT, P0 ;  /* 0x000000ff0b00720c */ /* 0x000fda0003f05300 */
[----:B------:R-:W-:Y:S05]  /*0c40*/  @!P0 BRA `(.L_x_9) ;  /* 0x0000000000088947 */ /* 0x000fea0003800000 */
[----:B-1----:R0:W5:Y:S01]  /*0c50*/  LD.E R37, desc[UR36][R10.64] ;  /* 0x000000240a257980 */ /* 0x002162000c101900 */
[----:B------:R-:W-:Y:S05]  /*0c60*/  BRA `(.L_x_10) ;  /* 0x0000000000247947 */ /* 0x000fea0003800000 */
.L_x_9:
[----:B------:R-:W-:Y:S02]  /*0c70*/  ULDC.64 UR4, c[0x0][0x590] ;  /* 0x0001640000047ab9 */ /* 0x000fe40000000a00 */
[----:B------:R-:W-:-:S04]  /*0c80*/  ISETP.NE.U32.AND P0, PT, RZ, UR4, PT ;  /* 0x00000004ff007c0c */ /* 0x000fc8000bf05070 */
[----:B------:R-:W-:-:S13]  /*0c90*/  ISETP.NE.AND.EX P0, PT, RZ, UR5, PT, P0 ;  /* 0x00000005ff007c0c */ /* 0x000fda000bf05300 */
[----:B------:R-:W-:Y:S05]  /*0ca0*/  @!P0 BRA `(.L_x_11) ;  /* 0x00000000000c8947 */ /* 0x000fea0003800000 */
[----:B0-----:R-:W1:Y:S02]  /*0cb0*/  LDC.64 R10, c[0x0][0x590] ;  /* 0x00016400ff0a7b82 */ /* 0x001e640000000a00 */
[----:B-1----:R1:W5:Y:S01]  /*0cc0*/  LDG.E R37, desc[UR36][R10.64] ;  /* 0x000000240a257981 */ /* 0x002362000c1e1900 */
[----:B------:R-:W-:Y:S05]  /*0cd0*/  BRA `(.L_x_10) ;  /* 0x0000000000087947 */ /* 0x000fea0003800000 */
.L_x_11:
[----:B------:R-:W-:Y:S02]  /*0ce0*/  ULDC UR4, c[0x0][0x584] ;  /* 0x0001610000047ab9 */ /* 0x000fe40000000800 */
[----:B-1----:R-:W-:-:S07]  /*0cf0*/  IMAD.U32 R37, RZ, RZ, UR4 ;  /* 0x00000004ff257e24 */ /* 0x002fce000f8e00ff */
.L_x_10:
[----:B------:R-:W2:Y:S01]  /*0d00*/  LDC R23, c[0x0][0x65c] ;  /* 0x00019700ff177b82 */ /* 0x000ea20000000800 */
[----:B------:R-:W-:Y:S01]  /*0d10*/  ULDC UR6, c[0x0][0x28c] ;  /* 0x0000a30000067ab9 */ /* 0x000fe20000000800 */
[----:B------:R-:W-:Y:S01]  /*0d20*/  ISETP.NE.AND P0, PT, R9, 0x2, PT ;  /* 0x000000020900780c */ /* 0x000fe20003f05270 */
[----:B------:R-:W-:Y:S01]  /*0d30*/  UIADD3 UR6, UR6, 0xff, URZ ;  /* 0x000000ff06067890 */ /* 0x000fe2000fffe03f */
[----:B01----:R-:W-:Y:S01]  /*0d40*/  IMAD.U32 R10, RZ, RZ, UR12 ;  /* 0x0000000cff0a7e24 */ /* 0x003fe2000f8e00ff */
[----:B------:R-:W-:Y:S01]  /*0d50*/  UMOV UR38, URZ ;  /* 0x0000003f00267c82 */ /* 0x000fe20008000000 */
[----:B------:R-:W-:Y:S01]  /*0d60*/  IMAD.MOV.U32 R11, RZ, RZ, RZ ;  /* 0x000000ffff0b7224 */ /* 0x000fe200078e00ff */
[----:B------:R-:W-:Y:S01]  /*0d70*/  USHF.R.S32.HI UR7, URZ, 0x1f, UR6 ;  /* 0x0000001f3f077899 */ /* 0x000fe20008011406 */
[----:B------:R-:W-:Y:S01]  /*0d80*/  UMOV UR39, URZ ;  /* 0x0000003f00277c82 */ /* 0x000fe20008000000 */
[----:B------:R-:W-:Y:S02]  /*0d90*/  ULDC.64 UR8, c[0x0][0x650] ;  /* 0x0001940000087ab9 */ /* 0x000fe40000000a00 */
[----:B------:R-:W-:-:S04]  /*0da0*/  ULEA.HI UR7, UR7, UR6, URZ, 0x8 ;  /* 0x0000000607077291 */ /* 0x000fc8000f8f403f */
[----:B------:R-:W-:Y:S01]  /*0db0*/  USHF.R.S32.HI UR40, URZ, 0x8, UR7 ;  /* 0x000000083f287899 */ /* 0x000fe20008011407 */
[----:B--2---:R-:W-:-:S04]  /*0dc0*/  ISETP.NE.AND P1, PT, R23, 0x1, PT ;  /* 0x000000011700780c */ /* 0x004fc80003f25270 */
[----:B------:R-:W-:-:S09]  /*0dd0*/  P2R R0, PR, RZ, 0x2 ;  /* 0x00000002ff007803 */ /* 0x000fd20000000000 */
[----:B------:R-:W0:Y:S01]  /*0de0*/  @P1 LDC R13, c[0x0][0x10] ;  /* 0x00000400ff0d1b82 */ /* 0x000e220000000800 */
[----:B------:R-:W-:Y:S02]  /*0df0*/  @P1 IMAD.MOV.U32 R7, RZ, RZ, RZ ;  /* 0x000000ffff071224 */ /* 0x000fe400078e00ff */
[----:B------:R-:W-:-:S05]  /*0e00*/  @P1 IMAD.MOV.U32 R19, RZ, RZ, RZ ;  /* 0x000000ffff131224 */ /* 0x000fca00078e00ff */
[----:B------:R-:W1:Y:S01]  /*0e10*/  @!P1 LDC R15, c[0x0][0xc] ;  /* 0x00000300ff0f9b82 */ /* 0x000e620000000800 */
[----:B------:R-:W-:Y:S01]  /*0e20*/  ULDC UR4, c[0x0][0xc] ;  /* 0x0000030000047ab9 */ /* 0x000fe20000000800 */
[----:B------:R-:W-:Y:S02]  /*0e30*/  ULDC UR5, c[0x0][0x10] ;  /* 0x0000040000057ab9 */ /* 0x000fe40000000800 */
[----:B------:R-:W-:-:S04]  /*0e40*/  UIMAD.WIDE.U32 UR4, UR4, UR5, URZ ;  /* 0x00000005040472a5 */ /* 0x000fc8000f8e003f */
[----:B------:R-:W2:Y:S01]  /*0e50*/  LDC R16, c[0x0][0x14] ;  /* 0x00000500ff107b82 */ /* 0x000ea20000000800 */
[----:B0-----:R-:W-:-:S04]  /*0e60*/  @P1 IMAD.WIDE.U32 R12, R13, UR12, R6 ;  /* 0x0000000c0d0c1c25 */ /* 0x001fc8000f8e0006 */
[----:B------:R-:W-:Y:S02]  /*0e70*/  @P1 IMAD.IADD R19, R13, 0x1, R19 ;  /* 0x000000010d131824 */ /* 0x000fe400078e0213 */
[----:B------:R-:W-:Y:S02]  /*0e80*/  @P1 IMAD.MOV.U32 R22, RZ, RZ, R12 ;  /* 0x000000ffff161224 */ /* 0x000fe400078e000c */
[----:B-1----:R-:W-:-:S04]  /*0e90*/  @!P1 IMAD.WIDE.U32 R10, R6, R15, R10 ;  /* 0x0000000f060a9225 */ /* 0x002fc800078e000a */
[----:B------:R-:W-:Y:S02]  /*0ea0*/  @!P1 IMAD.MOV.U32 R22, RZ, RZ, R10 ;  /* 0x000000ffff169224 */ /* 0x000fe400078e000a */
[----:B------:R-:W-:Y:S02]  /*0eb0*/  @!P1 IMAD.MOV.U32 R19, RZ, RZ, R11 ;  /* 0x000000ffff139224 */ /* 0x000fe400078e000b */
[C---:B--2---:R-:W-:Y:S02]  /*0ec0*/  IMAD R9, R16.reuse, UR5, RZ ;  /* 0x0000000510097c24 */ /* 0x044fe4000f8e02ff */
[----:B------:R-:W-:-:S04]  /*0ed0*/  IMAD.WIDE.U32 R16, R16, UR4, RZ ;  /* 0x0000000410107c25 */ /* 0x000fc8000f8e00ff */
[----:B------:R-:W-:Y:S01]  /*0ee0*/  IMAD.IADD R0, R17, 0x1, R9 ;  /* 0x0000000111007824 */ /* 0x000fe200078e0209 */
[----:B------:R-:W-:Y:S06]  /*0ef0*/  @P0 BRA `(.L_x_12) ;  /* 0x0000000000200947 */ /* 0x000fec0003800000 */
[----:B------:R-:W-:Y:S01]  /*0f00*/  UISETP.GE.U32.AND UP0, UPT, UR40, 0xb, UPT ;  /* 0x0000000b2800788c */ /* 0x000fe2000bf06070 */
[----:B------:R-:W-:Y:S01]  /*0f10*/  IADD3 R22, P0, R22, R16, RZ ;  /* 0x0000001016167210 */ /* 0x000fe20007f1e0ff */
[----:B------:R-:W-:Y:S01]  /*0f20*/  UIMAD.WIDE.U32 UR4, UR40, -0x45d1745d, URZ ;  /* 0xba2e8ba3280478a5 */ /* 0x000fe2000f8e003f */
[----:B------:R-:W-:-:S03]  /*0f30*/  UMOV UR39, URZ ;  /* 0x0000003f00277c82 */ /* 0x000fc60008000000 */
[----:B------:R-:W-:Y:S01]  /*0f40*/  USHF.R.U32.HI UR4, URZ, 0x3, UR5 ;  /* 0x000000033f047899 */ /* 0x000fe20008011605 */
[----:B------:R-:W-:-:S03]  /*0f50*/  IMAD.X R19, R0, 0x1, R19, P0 ;  /* 0x0000000100137824 */ /* 0x000fc600000e0613 */
[----:B------:R-:W-:Y:S02]  /*0f60*/  UIMAD UR38, UR4, -0xb, UR40 ;  /* 0xfffffff5042678a4 */ /* 0x000fe4000f8e0228 */
[----:B------:R-:W-:-:S12]  /*0f70*/  @UP0 ULOP3.LUT UR39, UR4, 0x1, URZ, 0xc0, !UPT ;  /* 0x0000000104270892 */ /* 0x000fd8000f8ec03f */
.L_x_12:
[----:B------:R-:W-:Y:S01]  /*0f80*/  ISETP.GE.U32.AND P0, PT, R22, UR8, PT ;  /* 0x0000000816007c0c */ /* 0x000fe2000bf06070 */
[----:B------:R-:W-:Y:S01]  /*0f90*/  IMAD.MOV.U32 R33, RZ, RZ, -0x1 ;  /* 0xffffffffff217424 */ /* 0x000fe200078e00ff */
[----:B------:R-:W-:Y:S01]  /*0fa0*/  PRMT R9, RZ, 0x7610, R9 ;  /* 0x00007610ff097816 */ /* 0x000fe20000000009 */
[----:B------:R-:W-:Y:S01]  /*0fb0*/  IMAD.MOV.U32 R32, RZ, RZ, -0x1 ;  /* 0xffffffffff207424 */ /* 0x000fe200078e00ff */
[----:B------:R-:W-:Y:S01]  /*0fc0*/  ISETP.GE.U32.AND.EX P0, PT, R19, UR9, PT, P0 ;  /* 0x0000000913007c0c */ /* 0x000fe2000bf06100 */
[----:B------:R-:W-:-:S12]  /*0fd0*/  IMAD.MOV.U32 R2, RZ, RZ, -0x1 ;  /* 0xffffffffff027424 */ /* 0x000fd800078e00ff */
[----:B------:R-:W-:Y:S05]  /*0fe0*/  @P0 BRA `(.L_x_13) ;  /* 0x00000004002c0947 */ /* 0x000fea0003800000 */
[----:B------:R-:W0:Y:S01]  /*0ff0*/  LDC.64 R26, c[0x0][0x628] ;  /* 0x00018a00ff1a7b82 */ /* 0x000e220000000a00 */
[----:B------:R-:W-:Y:S02]  /*1000*/  IMAD.MOV.U32 R10, RZ, RZ, R22 ;  /* 0x000000ffff0a7224 */ /* 0x000fe400078e0016 */
[----:B------:R-:W-:-:S05]  /*1010*/  IMAD.MOV.U32 R11, RZ, RZ, R19 ;  /* 0x000000ffff0b7224 */ /* 0x000fca00078e0013 */
[----:B------:R-:W1:Y:S08]  /*1020*/  LDC R2, c[0x0][0x630] ;  /* 0x00018c00ff027b82 */ /* 0x000e700000000800 */
[----:B------:R-:W2:Y:S01]  /*1030*/  LDC.64 R28, c[0x0][0x620] ;  /* 0x00018800ff1c7b82 */ /* 0x000ea20000000a00 */
[----:B0-----:R-:W-:-:S04]  /*1040*/  ISETP.NE.U32.AND P0, PT, R26, RZ, PT ;  /* 0x000000ff1a00720c */ /* 0x001fc80003f05070 */
[----:B------:R-:W-:-:S13]  /*1050*/  ISETP.NE.AND.EX P0, PT, R27, RZ, PT, P0 ;  /* 0x000000ff1b00720c */ /* 0x000fda0003f05300 */
[----:B-12---:R-:W-:Y:S05]  /*1060*/  @!P0 BRA `(.L_x_14) ;  /* 0x0000000000288947 */ /* 0x006fea0003800000 */
[----:B------:R-:W0:Y:S02]  /*1070*/  LDC R9, c[0x0][0x634] ;  /* 0x00018d00ff097b82 */ /* 0x000e240000000800 */
[----:B0-----:R-:W-:-:S05]  /*1080*/  IADD3 R9, P0, R22, R9, RZ ;  /* 0x0000000916097210 */ /* 0x001fca0007f1e0ff */
[----:B------:R-:W-:-:S04]  /*1090*/  IMAD.X R25, RZ, RZ, R19, P0 ;  /* 0x000000ffff197224 */ /* 0x000fc800000e0613 */
[----:B------:R-:W-:-:S04]  /*10a0*/  IMAD.WIDE.U32 R10, R25, R26, RZ ;  /* 0x0000001a190a7225 */ /* 0x000fc800078e00ff */
[----:B------:R-:W-:-:S04]  /*10b0*/  IMAD.WIDE.U32 R12, P0, R9, R27, R10 ;  /* 0x0000001b090c7225 */ /* 0x000fc8000780000a */
[----:B------:R-:W-:-:S04]  /*10c0*/  IMAD.WIDE.U32 R10, R9, R26, RZ ;  /* 0x0000001a090a7225 */ /* 0x000fc800078e00ff */
[----:B------:R-:W-:Y:S01]  /*10d0*/  IMAD.X R15, RZ, RZ, RZ, P0 ;  /* 0x000000ffff0f7224 */ /* 0x000fe200000e06ff */
[----:B------:R-:W-:Y:S01]  /*10e0*/  IADD3 RZ, P0, R11, R12, RZ ;  /* 0x0000000c0bff7210 */ /* 0x000fe20007f1e0ff */
[----:B------:R-:W-:-:S04]  /*10f0*/  IMAD.MOV.U32 R14, RZ, RZ, R13 ;  /* 0x000000ffff0e7224 */ /* 0x000fc800078e000d */
[----:B------:R-:W-:-:S08]  /*1100*/  IMAD.WIDE.U32.X R10, R25, R27, R14, P0 ;  /* 0x0000001b190a7225 */ /* 0x000fd000000e040e */
.L_x_14:
[----:B------:R-:W0:Y:S01]  /*1110*/  LDC.64 R30, c[0x0][0x640] ;  /* 0x00019000ff1e7b82 */ /* 0x000e220000000a00 */
[-CC-:B------:R-:W-:Y:S01]  /*1120*/  SHF.R.U64 R39, R10, R2.reuse, R11.reuse ;  /* 0x000000020a277219 */ /* 0x180fe2000000120b */
[----:B------:R-:W-:Y:S01]  /*1130*/  IMAD.MOV.U32 R10, RZ, RZ, R22 ;  /* 0x000000ffff0a7224 */ /* 0x000fe200078e0016 */
[----:B------:R-:W-:Y:S01]  /*1140*/  SHF.R.U32.HI R2, RZ, R2, R11 ;  /* 0x00000002ff027219 */ /* 0x000fe2000001160b */
[----:B------:R-:W-:Y:S01]  /*1150*/  IMAD.MOV.U32 R33, RZ, RZ, 0x1 ;  /* 0x00000001ff217424 */ /* 0x000fe200078e00ff */
[----:B------:R-:W-:-:S03]  /*1160*/  IADD3 R9, P0, RZ, -R39, RZ ;  /* 0x80000027ff097210 */ /* 0x000fc60007f1e0ff */
[----:B------:R-:W1:Y:S02]  /*1170*/  LDC R12, c[0x0][0x618] ;  /* 0x00018600ff0c7b82 */ /* 0x000e640000000800 */
[----:B------:R-:W-:-:S04]  /*1180*/  IMAD.X R11, RZ, RZ, ~R2, P0 ;  /* 0x000000ffff0b7224 */ /* 0x000fc800000e0e02 */
[-C--:B------:R-:W-:Y:S02]  /*1190*/  IMAD R2, R11, R28.reuse, RZ ;  /* 0x0000001c0b027224 */ /* 0x080fe400078e02ff */
[----:B------:R-:W2:Y:S01]  /*11a0*/  LDC R13, c[0x0][0x608] ;  /* 0x00018200ff0d7b82 */ /* 0x000ea20000000800 */
[----:B------:R-:W-:Y:S02]  /*11b0*/  IMAD.MOV.U32 R11, RZ, RZ, R19 ;  /* 0x000000ffff0b7224 */ /* 0x000fe400078e0013 */
[----:B------:R-:W-:-:S05]  /*11c0*/  IMAD.WIDE.U32 R10, R9, R28, R10 ;  /* 0x0000001c090a7225 */ /* 0x000fca00078e000a */
[----:B------:R-:W3:Y:S01]  /*11d0*/  LDC R26, c[0x0][0x658] ;  /* 0x00019600ff1a7b82 */ /* 0x000ee20000000800 */
[----:B------:R-:W-:Y:S01]  /*11e0*/  IMAD R9, R9, R29, R2 ;  /* 0x0000001d09097224 */ /* 0x000fe200078e0202 */
[----:B0-----:R-:W-:-:S03]  /*11f0*/  ISETP.NE.U32.AND P0, PT, R30, RZ, PT ;  /* 0x000000ff1e00720c */ /* 0x001fc60003f05070 */
[----:B------:R-:W-:Y:S01]  /*1200*/  IMAD.IADD R9, R11, 0x1, R9 ;  /* 0x000000010b097824 */ /* 0x000fe200078e0209 */
[----:B------:R-:W-:Y:S01]  /*1210*/  ISETP.NE.AND.EX P0, PT, R31, RZ, PT, P0 ;  /* 0x000000ff1f00720c */ /* 0x000fe20003f05300 */
[----:B------:R-:W-:Y:S01]  /*1220*/  IMAD.MOV.U32 R11, RZ, RZ, -0x1 ;  /* 0xffffffffff0b7424 */ /* 0x000fe200078e00ff */
[----:B------:R-:W0:Y:S02]  /*1230*/  LDC R29, c[0x0][0x600] ;  /* 0x00018000ff1d7b82 */ /* 0x000e240000000800 */
[-CC-:B-1----:R-:W-:Y:S02]  /*1240*/  SHF.R.U64 R27, R10, R12.reuse, R9.reuse ;  /* 0x0000000c0a1b7219 */ /* 0x182fe40000001209 */
[----:B------:R-:W-:-:S04]  /*1250*/  SHF.R.U32.HI R2, RZ, R12, R9 ;  /* 0x0000000cff027219 */ /* 0x000fc80000011609 */
[----:B------:R-:W1:Y:S01]  /*1260*/  LDC R28, c[0x0][0x648] ;  /* 0x00019200ff1c7b82 */ /* 0x000e620000000800 */
[-CC-:B--2---:R-:W-:Y:S02]  /*1270*/  SHF.R.U64 R40, R27, R13.reuse, R2.reuse ;  /* 0x0000000d1b287219 */ /* 0x184fe40000001202 */
[----:B------:R-:W-:-:S05]  /*1280*/  SHF.R.U32.HI R9, RZ, R13, R2 ;  /* 0x0000000dff097219 */ /* 0x000fca0000011602 */
[----:B------:R-:W2:Y:S01]  /*1290*/  LDC R32, c[0x0][0x638] ;  /* 0x00018e00ff207b82 */ /* 0x000ea20000000800 */
[-CC-:B---3--:R-:W-:Y:S02]  /*12a0*/  SHF.R.U64 R42, R40, R26.reuse, R9.reuse ;  /* 0x0000001a282a7219 */ /* 0x188fe40000001209 */
[-C--:B------:R-:W-:Y:S02]  /*12b0*/  SHF.L.U32 R2, R11, R26.reuse, RZ ;  /* 0x0000001a0b027219 */ /* 0x080fe400000006ff */
[----:B------:R-:W-:Y:S01]  /*12c0*/  SHF.R.U32.HI R11, RZ, R26, R9 ;  /* 0x0000001aff0b7219 */ /* 0x000fe20000011609 */
[----:B------:R-:W-:Y:S01]  /*12d0*/  IMAD.MOV.U32 R10, RZ, RZ, R42 ;  /* 0x000000ffff0a7224 */ /* 0x000fe200078e002a */
[----:B------:R-:W-:Y:S01]  /*12e0*/  LOP3.LUT R9, RZ, R2, RZ, 0x33, !PT ;  /* 0x00000002ff097212 */ /* 0x000fe200078e33ff */
[----:B------:R-:W3:Y:S01]  /*12f0*/  LDC R38, c[0x0][0x610] ;  /* 0x00018400ff267b82 */ /* 0x000ee20000000800 */
[----:B------:R-:W-:Y:S05]  /*1300*/  @!P0 BRA `(.L_x_15) ;  /* 0x0000000000288947 */ /* 0x000fea0003800000 */
[----:B------:R-:W4:Y:S02]  /*1310*/  LDC R15, c[0x0][0x64c] ;  /* 0x00019300ff0f7b82 */ /* 0x000f240000000800 */
[----:B----4-:R-:W-:-:S05]  /*1320*/  IADD3 R15, P0, R42, R15, RZ ;  /* 0x0000000f2a0f7210 */ /* 0x010fca0007f1e0ff */
        /* <DEDUP_REMOVED lines=8> */
.L_x_15:
[----:B-1----:R-:W-:Y:S01]  /*13b0*/  SHF.R.U64 R7, R10, R28, R11 ;  /* 0x0000001c0a077219 */ /* 0x002fe2000000120b */
[----:B0-----:R-:W-:Y:S01]  /*13c0*/  VIADD R10, R29, 0xffffffff ;  /* 0xffffffff1d0a7836 */ /* 0x001fe20000000000 */
[----:B------:R-:W-:Y:S01]  /*13d0*/  SHF.L.U32 R2, R33, R26, RZ ;  /* 0x0000001a21027219 */ /* 0x000fe200000006ff */
[----:B------:R-:W-:Y:S01]  /*13e0*/  @P1 IMAD R20, R21, R24, R6 ;  /* 0x0000001815141224 */ /* 0x000fe200078e0206 */
[----:B------:R-:W-:Y:S01]  /*13f0*/  LOP3.LUT R9, R40, R9, RZ, 0xc0, !PT ;  /* 0x0000000928097212 */ /* 0x000fe200078ec0ff */
[----:B------:R-:W-:Y:S01]  /*1400*/  IMAD.MOV R11, RZ, RZ, -R7 ;  /* 0x000000ffff0b7224 */ /* 0x000fe200078e0a07 */
[----:B------:R-:W-:-:S03]  /*1410*/  LOP3.LUT R10, R27, R10, RZ, 0xc0, !PT ;  /* 0x0000000a1b0a7212 */ /* 0x000fc600078ec0ff */
[----:B------:R-:W-:Y:S02]  /*1420*/  IMAD R9, R2, R7, R9 ;  /* 0x0000000702097224 */ /* 0x000fe400078e0209 */
[----:B--2---:R-:W-:Y:S02]  /*1430*/  IMAD R2, R11, R32, R42 ;  /* 0x000000200b027224 */ /* 0x004fe400078e022a */
[----:B---3--:R-:W-:Y:S02]  /*1440*/  IMAD R33, R9, R38, R20 ;  /* 0x0000002609217224 */ /* 0x008fe400078e0214 */
[----:B------:R-:W-:Y:S02]  /*1450*/  IMAD R2, R2, R29, R10 ;  /* 0x0000001d02027224 */ /* 0x000fe400078e020a */
[----:B------:R-:W-:-:S03]  /*1460*/  IMAD.MOV.U32 R9, RZ, RZ, 0x1 ;  /* 0x00000001ff097424 */ /* 0x000fc600078e00ff */
[----:B------:R-:W-:Y:S02]  /*1470*/  SEL R32, R2, R33, !P1 ;  /* 0x0000002102207207 */ /* 0x000fe40004800000 */
[----:B------:R-:W-:Y:S01]  /*1480*/  SEL R33, R33, R2, !P1 ;  /* 0x0000000221217207 */ /* 0x000fe20004800000 */
[----:B------:R-:W-:-:S07]  /*1490*/  IMAD.MOV.U32 R2, RZ, RZ, R39 ;  /* 0x000000ffff027224 */ /* 0x000fce00078e0027 */
.L_x_13:
[----:B------:R-:W-:Y:S05]  /*14a0*/  @!P2 BRA `(.L_x_16) ;  /* 0x00000000000ca947 */ /* 0x000fea0003800000 */
[----:B------:R-:W-:Y:S01]  /*14b0*/  UCGABAR_WAIT ;  /* 0x0000000000007dc7 */ /* 0x000fe20008000000 */
[----:B------:R-:W-:Y:S01]  /*14c0*/  CCTL.IVALL ;  /* 0x00000000ff00798f */ /* 0x000fe20002000000 */
[----:B------:R-:W-:Y:S05]  /*14d0*/  BRA `(.L_x_17) ;  /* 0x0000000000047947 */ /* 0x000fea0003800000 */
.L_x_16:
[----:B------:R-:W-:Y:S06]  /*14e0*/  BAR.SYNC.DEFER_BLOCKING 0x0 ;  /* 0x0000000000007b1d */ /* 0x000fec0000010000 */
.L_x_17:
[----:B------:R-:W-:Y:S05]  /*14f0*/  @!P4 BRA `(.L_x_18) ;  /* 0x000000200088c947 */ /* 0x000fea0003800000 */
[----:B------:R-:W-:-:S13]  /*1500*/  ISETP.GT.U32.AND P0, PT, R41, 0x1, PT ;  /* 0x000000012900780c */ /* 0x000fda0003f04070 */
[----:B------:R-:W-:Y:S05]  /*1510*/  @P0 EXIT ;  /* 0x000000000000094d */ /* 0x000fea0003800000 */
.L_x_19:
[----:B------:R-:W-:-:S08]  /*1520*/  NOP ;  /* 0x0000000000007918 */ /* 0x000fd00000000000 */
[----:B------:R-:W0:Y:S02]  /*1530*/  USETMAXREG.TRY_ALLOC.CTAPOOL UP0, 0xe8 ;  /* 0x000000e8000079c8 */ /* 0x000e240008000600 */
[----:B0-----:R-:W-:-:S13]  /*1540*/  PLOP3.LUT P0, PT, PT, PT, UP0, 0x80, 0x0 ;  /* 0x000000000000781c */ /* 0x001fda0003f0f008 */
[----:B------:R-:W-:Y:S05]  /*1550*/  @!P0 BRA `(.L_x_19) ;  /* 0xfffffffc00f08947 */ /* 0x000fea000383ffff */
[----:B------:R-:W-:-:S13]  /*1560*/  LOP3.LUT P0, RZ, R9, 0xff, RZ, 0xc0, !PT ;  /* 0x000000ff09ff7812 */ /* 0x000fda000780c0ff */
[----:B------:R-:W-:Y:S05]  /*1570*/  @!P0 EXIT ;  /* 0x000000000000894d */ /* 0x000fea0003800000 */
[----:B------:R-:W0:Y:S01]  /*1580*/  S2UR UR4, SR_CgaCtaId ;  /* 0x00000000000479c3 */ /* 0x000e220000008800 */
[CC--:B------:R-:W-:Y:S01]  /*1590*/  LEA.HI R4, R8.reuse, R3.reuse, RZ, 0x2 ;  /* 0x0000000308047211 */ /* 0x0c0fe200078f10ff */
[----:B------:R-:W-:Y:S01]  /*15a0*/  UMOV UR41, 0x400 ;  /* 0x0000040000297882 */ /* 0x000fe20000000000 */
[----:B------:R-:W-:Y:S01]  /*15b0*/  LEA.HI R8, R8, R3, RZ, 0x5 ;  /* 0x0000000308087211 */ /* 0x000fe200078f28ff */
[----:B------:R-:W-:Y:S01]  /*15c0*/  UISETP.LT.AND UP0, UPT, UR40, 0x1, UPT ;  /* 0x000000012800788c */ /* 0x000fe2000bf01270 */
[--C-:B------:R-:W-:Y:S01]  /*15d0*/  SHF.R.S32.HI R38, RZ, 0x2, R4.reuse ;  /* 0x00000002ff267819 */ /* 0x100fe20000011404 */
[----:B------:R-:W-:Y:S01]  /*15e0*/  UIADD3 UR5, UR43, -0x1, URZ ;  /* 0xffffffff2b057890 */ /* 0x000fe2000fffe03f */
[----:B------:R-:W-:Y:S01]  /*15f0*/  SHF.R.S32.HI R5, RZ, 0x1f, R4 ;  /* 0x0000001fff057819 */ /* 0x000fe20000011404 */
[----:B------:R-:W1:Y:S01]  /*1600*/  LDC R42, c[0x0][0x658] ;  /* 0x00019600ff2a7b82 */ /* 0x000e620000000800 */
[----:B------:R-:W-:Y:S01]  /*1610*/  LOP3.LUT R4, R4, 0xfffffffc, RZ, 0xc0, !PT ;  /* 0xfffffffc04047812 */ /* 0x000fe200078ec0ff */
[----:B------:R-:W-:Y:S01]  /*1620*/  USEL UR42, UR40, 0x1, UP0 ;  /* 0x00000001282a7887 */ /* 0x000fe20008000000 */
[----:B------:R-:W-:Y:S01]  /*1630*/  LEA.HI R5, R5, R38, RZ, 0x3 ;  /* 0x0000002605057211 */ /* 0x000fe200078f18ff */
[----:B------:R-:W-:Y:S01]  /*1640*/  UISETP.NE.AND UP0, UPT, UR5, URZ, UPT ;  /* 0x0000003f0500728c */ /* 0x000fe2000bf05270 */
[----:B------:R-:W-:Y:S01]  /*1650*/  SHF.L.U64.HI R44, R16, 0x1, R0 ;  /* 0x00000001102c7819 */ /* 0x000fe20000010200 */
[----:B------:R-:W-:Y:S01]  /*1660*/  IMAD.IADD R4, R3, 0x1, -R4 ;  /* 0x0000000103047824 */ /* 0x000fe200078e0a04 */
[----:B------:R-:W-:Y:S01]  /*1670*/  LOP3.LUT R5, R5, 0xfffffff8, RZ, 0xc0, !PT ;  /* 0xfffffff805057812 */ /* 0x000fe200078ec0ff */
[----:B------:R-:W2:Y:S01]  /*1680*/  LDC R43, c[0x0][0x288] ;  /* 0x0000a200ff2b7b82 */ /* 0x000ea20000000800 */
[----:B------:R-:W-:Y:S01]  /*1690*/  IMAD.MOV.U32 R3, RZ, RZ, -0x1 ;  /* 0xffffffffff037424 */ /* 0x000fe200078e00ff */
[----:B------:R-:W-:Y:S01]  /*16a0*/  USEL UR7, URZ, 0x1, UP0 ;  /* 0x000000013f077887 */ /* 0x000fe20008000000 */
[----:B------:R-:W-:Y:S01]  /*16b0*/  IMAD.SHL.U32 R40, R4, 0x2, RZ ;  /* 0x0000000204287824 */ /* 0x000fe200078e00ff */
[----:B------:R-:W-:Y:S01]  /*16c0*/  ULDC UR8, c[0x0][0x284] ;  /* 0x0000a10000087ab9 */ /* 0x000fe20000000800 */
[----:B------:R-:W-:Y:S01]  /*16d0*/  IMAD.IADD R38, R38, 0x1, -R5 ;  /* 0x0000000126267824 */ /* 0x000fe200078e0a05 */
[----:B------:R-:W-:Y:S01]  /*16e0*/  SHF.R.S32.HI R5, RZ, 0x5, R8 ;  /* 0x00000005ff057819 */ /* 0x000fe20000011408 */
[----:B------:R-:W-:Y:S01]  /*16f0*/  USHF.L.U32 UR47, UR40, 0x1, URZ ;  /* 0x00000001282f7899 */ /* 0x000fe2000800063f */
[----:B------:R-:W-:Y:S01]  /*1700*/  LOP3.LUT R50, R18, 0x1, RZ, 0xfc, !PT ;  /* 0x0000000112327812 */ /* 0x000fe200078efcff */
[----:B0-----:R-:W-:Y:S01]  /*1710*/  ULEA UR41, UR4, UR41, 0x18 ;  /* 0x0000002904297291 */ /* 0x001fe2000f8ec03f */
[--C-:B------:R-:W-:Y:S01]  /*1720*/  SHF.R.S32.HI R39, RZ, 0x1f, R38.reuse ;  /* 0x0000001fff277819 */ /* 0x100fe20000011426 */
[----:B------:R-:W-:Y:S01]  /*1730*/  USHF.L.U32 UR4, UR5, 0x3, URZ ;  /* 0x0000000305047899 */ /* 0x000fe2000800063f */
[C-C-:B------:R-:W-:Y:S01]  /*1740*/  IMAD R47, R5.reuse, -0x10, -R38.reuse ;  /* 0xfffffff0052f7824 */ /* 0x140fe200078e0a26 */
[----:B------:R-:W-:Y:S01]  /*1750*/  UIADD3 UR5, UR41, 0x2c180, URZ ;  /* 0x0002c18029057890 */ /* 0x000fe2000fffe03f */
[----:B------:R-:W-:Y:S01]  /*1760*/  IMAD.U32 R51, RZ, RZ, UR7 ;  /* 0x00000007ff337e24 */ /* 0x000fe2000f8e00ff */
[----:B------:R-:W-:Y:S01]  /*1770*/  UIADD3 UR6, UR41, 0x180, URZ ;  /* 0x0000018029067890 */ /* 0x000fe2000fffe03f */
[----:B------:R-:W-:Y:S01]  /*1780*/  IMAD.WIDE R38, R5, 0x10, R38 ;  /* 0x0000001005267825 */ /* 0x000fe200078e0226 */
[----:B------:R-:W-:Y:S01]  /*1790*/  USHF.R.U32.HI UR5, URZ, 0x4, UR5 ;  /* 0x000000043f057899 */ /* 0x000fe20008011605 */
[-C--:B-1----:R-:W-:Y:S01]  /*17a0*/  SHF.L.U32 R3, R3, R42.reuse, RZ ;  /* 0x0000002a03037219 */ /* 0x082fe200000006ff */
[----:B------:R-:W-:Y:S01]  /*17b0*/  USHF.R.U32.HI UR6, URZ, 0x4, UR6 ;  /* 0x000000043f067899 */ /* 0x000fe20008011606 */
[----:B------:R-:W-:Y:S01]  /*17c0*/  IMAD.MOV.U32 R5, RZ, RZ, 0x1 ;  /* 0x00000001ff057424 */ /* 0x000fe200078e00ff */
[----:B------:R-:W-:Y:S01]  /*17d0*/  UIADD3 UR48, UR41, 0xc0, URZ ;  /* 0x000000c029307890 */ /* 0x000fe2000fffe03f */
[----:B------:R-:W-:Y:S01]  /*17e0*/  LOP3.LUT R45, RZ, R3, RZ, 0x33, !PT ;  /* 0x00000003ff2d7212 */ /* 0x000fe200078e33ff */
[----:B------:R-:W-:Y:S01]  /*17f0*/  ULOP3.LUT UR4, UR4, 0x8, URZ, 0xc0, !UPT ;  /* 0x0000000804047892 */ /* 0x000fe2000f8ec03f */
[----:B--2---:R-:W-:Y:S01]  /*1800*/  IMAD R43, R4, -0x2, R43 ;  /* 0xfffffffe042b7824 */ /* 0x004fe200078e022b */
[----:B------:R-:W-:Y:S01]  /*1810*/  ULOP3.LUT UR5, UR5, 0x3fff, URZ, 0xc0, !UPT ;  /* 0x00003fff05057892 */ /* 0x000fe2000f8ec03f */
[----:B------:R-:W-:Y:S01]  /*1820*/  SHF.L.U32 R42, R5, R42, RZ ;  /* 0x0000002a052a7219 */ /* 0x000fe200000006ff */
[----:B------:R-:W-:Y:S01]  /*1830*/  ULOP3.LUT UR6, UR6, 0x3fff, URZ, 0xc0, !UPT ;  /* 0x00003fff06067892 */ /* 0x000fe2000f8ec03f */
[----:B------:R-:W-:Y:S01]  /*1840*/  SHF.R.S32.HI R41, RZ, 0x1f, R40 ;  /* 0x0000001fff297819 */ /* 0x000fe20000011428 */
[----:B------:R-:W-:Y:S01]  /*1850*/  VIADD R47, R47, UR8 ;  /* 0x000000082f2f7c36 */ /* 0x000fe20008000000 */
[----:B------:R-:W-:-:S02]  /*1860*/  UIADD3 UR42, -UR42, UR40, URZ ;  /* 0x000000282a2a7290 */ /* 0x000fc4000fffe13f */
[----:B------:R-:W-:Y:S02]  /*1870*/  ULEA UR43, UR43, UR48, 0x3 ;  /* 0x000000302b2b7291 */ /* 0x000fe4000f8e183f */
[----:B------:R-:W-:Y:S02]  /*1880*/  ULOP3.LUT UR49, UR4, 0x8, URZ, 0x3c, !UPT ;  /* 0x0000000804317892 */ /* 0x000fe4000f8e3c3f */
[----:B------:R-:W-:Y:S02]  /*1890*/  ULOP3.LUT UR44, UR4, 0x18, URZ, 0x3c, !UPT ;  /* 0x00000018042c7892 */ /* 0x000fe4000f8e3c3f */
[----:B------:R-:W-:Y:S02]  /*18a0*/  ULOP3.LUT UR45, UR5, 0x10000, URZ, 0xfc, !UPT ;  /* 0x00010000052d7892 */ /* 0x000fe4000f8efc3f */
[----:B------:R-:W-:-:S12]  /*18b0*/  ULOP3.LUT UR46, UR6, 0x10000, URZ, 0xfc, !UPT ;  /* 0x00010000062e7892 */ /* 0x000fd8000f8efc3f */
.L_x_59:
[----:B------:R-:W-:-:S04]  /*18c0*/  SHF.L.U32 R0, R51, 0x1f, RZ ;  /* 0x0000001f33007819 */ /* 0x000fc800000006ff */
[----:B0-----:R-:W0:Y:S02]  /*18d0*/  SYNCS.PHASECHK.TRANS64.TRYWAIT P0, [UR43+-0x8], R0 ;  /* 0xfffff800ff0075a7 */ /* 0x001e24000800016b */
[----:B01-34-:R-:W-:Y:S05]  /*18e0*/  @!P0 BRA `(.L_x_20) ;  /* 0x0000003000cc8947 */ /* 0x01bfea0003800000 */
.L_x_88:
[----:B------:R-:W-:Y:S02]  /*18f0*/  ULDC UR4, c[0x0][0x28c] ;  /* 0x0000a30000047ab9 */ /* 0x000fe40000000800 */
[----:B------:R-:W-:-:S13]  /*1900*/  ISETP.LT.AND P0, PT, RZ, UR4, PT ;  /* 0x00000004ff007c0c */ /* 0x000fda000bf01270 */
[----:B------:R-:W-:Y:S05]  /*1910*/  @P0 BRA `(.L_x_21) ;  /* 0x0000000000400947 */ /* 0x000fea0003800000 */
[----:B0-----:R-:W-:Y:S01]  /*1920*/  MOV R0, 0x0 ;  /* 0x0000000000007802 */ /* 0x001fe20000000f00 */
[----:B------:R-:W-:Y:S01]  /*1930*/  ULDC.64 UR4, c[0x4][0x68] ;  /* 0x01001a0000047ab9 */ /* 0x000fe20000000a00 */
[----:B------:R-:W-:Y:S01]  /*1940*/  ULDC.64 UR6, c[0x4][0x8] ;  /* 0x0100020000067ab9 */ /* 0x000fe20000000a00 */
[----:B------:R-:W-:Y:S01]  /*1950*/  IMAD.U32 R4, RZ, RZ, UR4 ;  /* 0x00000004ff047e24 */ /* 0x000fe2000f8e00ff */
[----:B------:R0:W1:Y:S01]  /*1960*/  LDC.64 R14, c[0x4][R0] ;  /* 0x01000000000e7b82 */ /* 0x0000620000000a00 */
[----:B------:R-:W-:Y:S01]  /*1970*/  IMAD.U32 R5, RZ, RZ, UR5 ;  /* 0x00000005ff057e24 */ /* 0x000fe2000f8e00ff */
[----:B------:R-:W-:Y:S01]  /*1980*/  ULDC.64 UR4, c[0x4][0x70] ;  /* 0x01001c0000047ab9 */ /* 0x000fe20000000a00 */
[----:B------:R-:W-:Y:S02]  /*1990*/  IMAD.U32 R10, RZ, RZ, UR6 ;  /* 0x00000006ff0a7e24 */ /* 0x000fe4000f8e00ff */
[----:B------:R-:W-:Y:S02]  /*19a0*/  IMAD.U32 R6, RZ, RZ, UR4 ;  /* 0x00000004ff067e24 */ /* 0x000fe4000f8e00ff */
[----:B------:R-:W-:-:S02]  /*19b0*/  IMAD.U32 R7, RZ, RZ, UR5 ;  /* 0x00000005ff077e24 */ /* 0x000fc4000f8e00ff */
[----:B------:R-:W-:Y:S02]  /*19c0*/  IMAD.U32 R11, RZ, RZ, UR7 ;  /* 0x00000007ff0b7e24 */ /* 0x000fe4000f8e00ff */
[----:B------:R-:W-:Y:S02]  /*19d0*/  IMAD.MOV.U32 R8, RZ, RZ, 0x1e1 ;  /* 0x000001e1ff087424 */ /* 0x000fe400078e00ff */
[----:B------:R-:W-:Y:S02]  /*19e0*/  IMAD.MOV.U32 R12, RZ, RZ, 0x1 ;  /* 0x00000001ff0c7424 */ /* 0x000fe400078e00ff */
[----:B0-----:R-:W-:-:S07]  /*19f0*/  IMAD.MOV.U32 R13, RZ, RZ, RZ ;  /* 0x000000ffff0d7224 */ /* 0x001fce00078e00ff */
[----:B------:R-:W-:-:S07]  /*1a00*/  LEPC R20, `(.L_x_21) ;  /* 0x000000001014794e */ /* 0x000fce0000000000 */
[----:B-1---5:R-:W-:Y:S05]  /*1a10*/  CALL.ABS.NOINC R14 ;  /* 0x000000000e007343 */ /* 0x022fea0003c00000 */
.L_x_21:
[----:B------:R-:W-:-:S13]  /*1a20*/  ISETP.NE.AND P0, PT, R50, 0x3, PT ;  /* 0x000000033200780c */ /* 0x000fda0003f05270 */
[----:B------:R-:W-:Y:S05]  /*1a30*/  @!P0 BRA `(.L_x_22) ;  /* 0x0000000000048947 */ /* 0x000fea0003800000 */
[----:B------:R-:W-:Y:S01]  /*1a40*/  BPT.TRAP 0x1 ;  /* 0x000000040000795c */ /* 0x000fe20000300000 */
.L_x_22:
[----:B0-----:R-:W-:Y:S02]  /*1a50*/  IMAD.U32 R3, RZ, RZ, UR38 ;  /* 0x00000026ff037e24 */ /* 0x001fe4000f8e00ff */
[----:B------:R-:W-:-:S03]  /*1a60*/  IMAD.U32 R0, RZ, RZ, UR39 ;  /* 0x00000027ff007e24 */ /* 0x000fc6000f8e00ff */
[----:B------:R-:W-:Y:S02]  /*1a70*/  LEA R3, R3, UR41, 0x3 ;  /* 0x0000002903037c11 */ /* 0x000fe4000f8e18ff */
[----:B------:R-:W-:-:S04]  /*1a80*/  SHF.L.U32 R0, R0, 0x1f, RZ ;  /* 0x0000001f00007819 */ /* 0x000fc800000006ff */
[----:B------:R0:W1:Y:S01]  /*1a90*/  SYNCS.PHASECHK.TRANS64.TRYWAIT P1, [R3+URZ], R0 ;  /* 0x00000000030075a7 */ /* 0x000062000802017f */
[----:B------:R-:W-:Y:S05]  /*1aa0*/  @!P0 BRA `(.L_x_23) ;  /* 0x0000000000048947 */ /* 0x000fea0003800000 */
[----:B------:R-:W-:Y:S01]  /*1ab0*/  BPT.TRAP 0x1 ;  /* 0x000000040000795c */ /* 0x000fe20000300000 */
.L_x_23:
[----:B-1----:R-:W-:Y:S05]  /*1ac0*/  @P1 BRA `(.L_x_24) ;  /* 0x0000000000081947 */ /* 0x002fea0003800000 */
[----:B------:R-:W1:Y:S02]  /*1ad0*/  SYNCS.PHASECHK.TRANS64.TRYWAIT P1, [R3+URZ], R0 ;  /* 0x00000000030075a7 */ /* 0x000e64000802017f */
[----:B-1----:R-:W-:Y:S05]  /*1ae0*/  @!P1 BRA `(.L_x_25) ;  /* 0x0000003000649947 */ /* 0x002fea0003800000 */
.L_x_24:
[----:B------:R-:W-:Y:S05]  /*1af0*/  WARPSYNC.ALL ;  /* 0x0000000000007948 */ /* 0x000fea0003800000 */
[----:B------:R-:W-:Y:S01]  /*1b00*/  ULEA UR8, UR38, UR46, 0xa ;  /* 0x0000002e26087291 */ /* 0x000fe2000f8e503f */
[----:B------:R-:W-:Y:S01]  /*1b10*/  WARPGROUP.ARRIVE ;  /* 0x00000000000079c5 */ /* 0x000fe20000000000 */
[----:B------:R-:W-:Y:S01]  /*1b20*/  ULEA UR9, UR38, UR45, 0x8 ;  /* 0x0000002d26097291 */ /* 0x000fe2000f8e403f */
[----:B01----:R-:W-:Y:S01]  /*1b30*/  IMAD.U32 R0, RZ, RZ, UR42 ;  /* 0x0000002aff007e24 */ /* 0x003fe2000f8e00ff */
[----:B------:R-:W-:Y:S01]  /*1b40*/  UMOV UR5, 0x40000040 ;  /* 0x4000004000057882 */ /* 0x000fe20000000000 */
[----:B------:R-:W-:-:S02]  /*1b50*/  UMOV UR7, 0x40000040 ;  /* 0x4000004000077882 */ /* 0x000fc40000000000 */
[----:B------:R-:W-:Y:S01]  /*1b60*/  UMOV UR4, UR8 ;  /* 0x0000000800047c82 */ /* 0x000fe20008000000 */
[----:B------:R-:W-:Y:S01]  /*1b70*/  ISETP.GE.AND P1, PT, R0, 0x1, PT ;  /* 0x000000010000780c */ /* 0x000fe20003f26270 */
[----:B------:R-:W-:Y:S02]  /*1b80*/  UMOV UR6, UR9 ;  /* 0x0000000900067c82 */ /* 0x000fe40008000000 */
[----:B------:R-:W-:Y:S01]  /*1b90*/  IGMMA.64x16x32.S8.S8 R24, gdesc[UR4], RZ, !UPT, gsb0 ;  /* 0x00600000041879f1 */ /* 0x000fe2000c0410ff */
[----:B------:R-:W-:Y:S02]  /*1ba0*/  UIADD3 UR4, UR8, 0x2, URZ ;  /* 0x0000000208047890 */ /* 0x000fe4000fffe03f */
[----:B------:R-:W-:Y:S01]  /*1bb0*/  UIADD3 UR6, UR9, 0x2, URZ ;  /* 0x0000000209067890 */ /* 0x000fe2000fffe03f */
[----:B------:R-:W-:Y:S01]  /*1bc0*/  UMOV UR5, 0x40000040 ;  /* 0x4000004000057882 */ /* 0x000fe20000000000 */
[----:B------:R-:W-:Y:S01]  /*1bd0*/  UMOV UR7, 0x40000040 ;  /* 0x4000004000077882 */ /* 0x000fe20000000000 */
[----:B------:R-:W-:-:S02]  /*1be0*/  WARPGROUP.DEPBAR.LE gsb0, 0x0 ;  /* 0x00008000000079c5 */ /* 0x000fc40000010000 */
[----:B------:R-:W-:-:S06]  /*1bf0*/  WARPGROUP.ARRIVE ;  /* 0x00000000000079c5 */ /* 0x000fcc0000000000 */
[----:B------:R-:W-:Y:S01]  /*1c00*/  IGMMA.64x16x32.S8.S8 R24, gdesc[UR4], R24, gsb0 ;  /* 0x00600000041879f1 */ /* 0x000fe20008041018 */
[----:B------:R-:W-:Y:S02]  /*1c10*/  UIADD3 UR4, UR8, 0x4, URZ ;  /* 0x0000000408047890 */ /* 0x000fe4000fffe03f */
[----:B------:R-:W-:Y:S01]  /*1c20*/  UIADD3 UR6, UR9, 0x4, URZ ;  /* 0x0000000409067890 */ /* 0x000fe2000fffe03f */
[----:B------:R-:W-:Y:S01]  /*1c30*/  UMOV UR5, 0x40000040 ;  /* 0x4000004000057882 */ /* 0x000fe20000000000 */
[----:B------:R-:W-:Y:S01]  /*1c40*/  UMOV UR7, 0x40000040 ;  /* 0x4000004000077882 */ /* 0x000fe20000000000 */
[----:B------:R-:W-:Y:S02]  /*1c50*/  WARPGROUP.DEPBAR.LE gsb0, 0x0 ;  /* 0x00008000000079c5 */ /* 0x000fe40000010000 */
        /* <DEDUP_REMOVED lines=36> */
[----:B------:R-:W-:Y:S03]  /*1ea0*/  IGMMA.64x16x32.S8.S8 R24, gdesc[UR4], R24, gsb0 ;  /* 0x00600000041879f1 */ /* 0x000fe60008041018 */
[----:B------:R-:W-:Y:S02]  /*1eb0*/  WARPGROUP.DEPBAR.LE gsb0, 0x0 ;  /* 0x00008000000079c5 */ /* 0x000fe40000010000 */
[----:B------:R-:W-:Y:S05]  /*1ec0*/  @!P1 BRA `(.L_x_26) ;  /* 0x0000000400849947 */ /* 0x000fea0003800000 */
[----:B------:R-:W-:Y:S01]  /*1ed0*/  UIADD3 UR8, UR38, 0x1, URZ ;  /* 0x0000000126087890 */ /* 0x000fe2000fffe03f */
[----:B------:R-:W-:Y:S02]  /*1ee0*/  IMAD.U32 R0, RZ, RZ, UR42 ;  /* 0x0000002aff007e24 */ /* 0x000fe4000f8e00ff */
[----:B------:R-:W-:Y:S01]  /*1ef0*/  IMAD.U32 R3, RZ, RZ, UR38 ;  /* 0x00000026ff037e24 */ /* 0x000fe2000f8e00ff */
[----:B------:R-:W-:-:S04]  /*1f00*/  UISETP.NE.AND UP0, UPT, UR8, 0xb, UPT ;  /* 0x0000000b0800788c */ /* 0x000fc8000bf05270 */
[----:B------:R-:W-:Y:S02]  /*1f10*/  USEL UR4, URZ, 0x1, UP0 ;  /* 0x000000013f047887 */ /* 0x000fe40008000000 */
[----:B------:R-:W-:Y:S02]  /*1f20*/  USEL UR8, UR8, URZ, UP0 ;  /* 0x0000003f08087287 */ /* 0x000fe40008000000 */
[----:B------:R-:W-:-:S06]  /*1f30*/  ULOP3.LUT UR4, UR39, UR4, URZ, 0x3c, !UPT ;  /* 0x0000000427047292 */ /* 0x000fcc000f8e3c3f */
[----:B------:R-:W-:-:S07]  /*1f40*/  IMAD.U32 R6, RZ, RZ, UR4 ;  /* 0x00000004ff067e24 */ /* 0x000fce000f8e00ff */
.L_x_33:
[----:B------:R-:W-:Y:S05]  /*1f50*/  @!P0 BRA `(.L_x_27) ;  /* 0x0000000000048947 */ /* 0x000fea0003800000 */
[----:B------:R-:W-:Y:S01]  /*1f60*/  BPT.TRAP 0x1 ;  /* 0x000000040000795c */ /* 0x000fe20000300000 */
.L_x_27:
[----:B------:R-:W-:Y:S01]  /*1f70*/  ULEA UR4, UR8, UR41, 0x3 ;  /* 0x0000002908047291 */ /* 0x000fe2000f8e183f */
[----:B------:R-:W-:-:S08]  /*1f80*/  SHF.L.U32 R4, R6, 0x1f, RZ ;  /* 0x0000001f06047819 */ /* 0x000fd000000006ff */
[----:B------:R0:W1:Y:S01]  /*1f90*/  SYNCS.PHASECHK.TRANS64.TRYWAIT P1, [UR4], R4 ;  /* 0x00000004ff0075a7 */ /* 0x0000620008020144 */
[----:B------:R-:W-:Y:S05]  /*1fa0*/  @!P0 BRA `(.L_x_28) ;  /* 0x0000000000048947 */ /* 0x000fea0003800000 */
[----:B------:R-:W-:Y:S01]  /*1fb0*/  BPT.TRAP 0x1 ;  /* 0x000000040000795c */ /* 0x000fe20000300000 */
.L_x_28:
[----:B-1----:R-:W-:Y:S05]  /*1fc0*/  @P1 BRA `(.L_x_29) ;  /* 0x0000000000081947 */ /* 0x002fea0003800000 */
[----:B------:R-:W1:Y:S02]  /*1fd0*/  SYNCS.PHASECHK.TRANS64.TRYWAIT P1, [UR4], R4 ;  /* 0x00000004ff0075a7 */ /* 0x000e640008020144 */
[----:B-1----:R-:W-:Y:S05]  /*1fe0*/  @!P1 BRA `(.L_x_30) ;  /* 0x0000002c00389947 */ /* 0x002fea0003800000 */
.L_x_29:
[----:B------:R-:W-:Y:S01]  /*1ff0*/  ULEA UR9, UR8, UR46, 0xa ;  /* 0x0000002e08097291 */ /* 0x000fe2000f8e503f */
[----:B------:R-:W-:Y:S01]  /*2000*/  WARPGROUP.ARRIVE ;  /* 0x00000000000079c5 */ /* 0x000fe20000000000 */
[----:B------:R-:W-:Y:S01]  /*2010*/  ULEA UR10, UR8, UR45, 0x8 ;  /* 0x0000002d080a7291 */ /* 0x000fe2000f8e403f */
[----:B------:R-:W-:Y:S01]  /*2020*/  UMOV UR5, 0x40000040 ;  /* 0x4000004000057882 */ /* 0x000fe20000000000 */
[----:B------:R-:W-:-:S03]  /*2030*/  UMOV UR7, 0x40000040 ;  /* 0x4000004000077882 */ /* 0x000fc60000000000 */
[----:B------:R-:W-:Y:S02]  /*2040*/  UMOV UR4, UR9 ;  /* 0x0000000900047c82 */ /* 0x000fe40008000000 */
[----:B------:R-:W-:Y:S02]  /*2050*/  UMOV UR6, UR10 ;  /* 0x0000000a00067c82 */ /* 0x000fe40008000000 */
[----:B------:R-:W-:Y:S01]  /*2060*/  IGMMA.64x16x32.S8.S8 R24, gdesc[UR4], R24, gsb0 ;  /* 0x00600000041879f1 */ /* 0x000fe20008041018 */
        /* <DEDUP_REMOVED lines=51> */
[----:B------:R-:W-:Y:S01]  /*23a0*/  BPT.TRAP 0x1 ;  /* 0x000000040000795c */ /* 0x000fe20000300000 */
.L_x_31:
[----:B------:R-:W-:-:S13]  /*23b0*/  ISETP.NE.AND P1, PT, R35, RZ, PT ;  /* 0x000000ff2300720c */ /* 0x000fda0003f25270 */
[----:B01----:R-:W-:-:S05]  /*23c0*/  @P1 LEA R4, R3, UR41, 0x3 ;  /* 0x0000002903041c11 */ /* 0x003fca000f8e18ff */
[----:B------:R-:W-:-:S05]  /*23d0*/  @P1 VIADD R5, R4, 0x58 ;  /* 0x0000005804051836 */ /* 0x000fca0000000000 */
[----:B------:R-:W-:-:S04]  /*23e0*/  @P1 PRMT R5, R34, 0x654, R5 ;  /* 0x0000065422051816 */ /* 0x000fc80000000005 */
[----:B------:R0:W-:Y:S01]  /*23f0*/  @P1 SYNCS.ARRIVE.TRANS64.RED.A1T0 RZ, [R5+URZ], RZ ;  /* 0x000000ff05ff19a7 */ /* 0x0001e2000810043f */
[----:B------:R-:W-:-:S13]  /*2400*/  ISETP.GT.U32.AND P1, PT, R18, 0x1, PT ;  /* 0x000000011200780c */ /* 0x000fda0003f24070 */
[----:B0-----:R-:W-:Y:S05]  /*2410*/  @P1 BRA `(.L_x_32) ;  /* 0x0000000000041947 */ /* 0x001fea0003800000 */
[----:B------:R-:W-:Y:S01]  /*2420*/  BPT.TRAP 0x1 ;  /* 0x000000040000795c */ /* 0x000fe20000300000 */
.L_x_32:
[----:B------:R-:W-:Y:S01]  /*2430*/  UIADD3 UR8, UR8, 0x1, URZ ;  /* 0x0000000108087890 */ /* 0x000fe2000fffe03f */
[C---:B------:R-:W-:Y:S01]  /*2440*/  ISETP.GT.AND P2, PT, R0.reuse, 0x1, PT ;  /* 0x000000010000780c */ /* 0x040fe20003f44270 */
[----:B------:R-:W-:Y:S02]  /*2450*/  VIADD R3, R3, 0x1 ;  /* 0x0000000103037836 */ /* 0x000fe40000000000 */
[----:B------:R-:W-:Y:S01]  /*2460*/  UISETP.NE.AND UP0, UPT, UR8, 0xb, UPT ;  /* 0x0000000b0800788c */ /* 0x000fe2000bf05270 */
[----:B------:R-:W-:Y:S02]  /*2470*/  VIADD R0, R0, 0xffffffff ;  /* 0xffffffff00007836 */ /* 0x000fe40000000000 */
[C---:B------:R-:W-:Y:S01]  /*2480*/  ISETP.NE.AND P1, PT, R3.reuse, 0xb, PT ;  /* 0x0000000b0300780c */ /* 0x040fe20003f25270 */
[----:B------:R-:W-:Y:S02]  /*2490*/  USEL UR4, URZ, 0x1, UP0 ;  /* 0x000000013f047887 */ /* 0x000fe40008000000 */
[----:B------:R-:W-:Y:S01]  /*24a0*/  USEL UR8, UR8, URZ, UP0 ;  /* 0x0000003f08087287 */ /* 0x000fe20008000000 */
[----:B------:R-:W-:-:S03]  /*24b0*/  SEL R3, R3, RZ, P1 ;  /* 0x000000ff03037207 */ /* 0x000fc60000800000 */
[----:B------:R-:W-:Y:S01]  /*24c0*/  LOP3.LUT R6, R6, UR4, RZ, 0x3c, !PT ;  /* 0x0000000406067c12 */ /* 0x000fe2000f8e3cff */
[----:B------:R-:W-:Y:S07]  /*24d0*/  @P2 BRA `(.L_x_33) ;  /* 0xfffffff8009c2947 */ /* 0x000fee000383ffff */
.L_x_26:
[----:B------:R-:W0:Y:S01]  /*24e0*/  LDC R0, c[0x0][0x28c] ;  /* 0x0000a300ff007b82 */ /* 0x000e220000000800 */
[----:B------:R-:W-:-:S04]  /*24f0*/  IMAD.U32 R3, RZ, RZ, UR49 ;  /* 0x00000031ff037e24 */ /* 0x000fc8000f8e00ff */
[----:B------:R1:W-:Y:S01]  /*2500*/  SYNCS.ARRIVE.TRANS64.A1T0 RZ, [R3+UR48], RZ ;  /* 0x000000ff03ff79a7 */ /* 0x0003e20008100030 */
[----:B0-----:R-:W-:-:S13]  /*2510*/  ISETP.GE.AND P1, PT, R0, 0x1, PT ;  /* 0x000000010000780c */ /* 0x001fda0003f26270 */
[----:B-1----:R-:W-:Y:S05]  /*2520*/  @!P1 BRA `(.L_x_34) ;  /* 0x0000000000449947 */ /* 0x002fea0003800000 */
[----:B------:R-:W-:Y:S05]  /*2530*/  @!P0 BRA `(.L_x_35) ;  /* 0x0000000000048947 */ /* 0x000fea0003800000 */
[----:B------:R-:W-:Y:S01]  /*2540*/  BPT.TRAP 0x1 ;  /* 0x000000040000795c */ /* 0x000fe20000300000 */
.L_x_35:
[----:B------:R-:W-:-:S13]  /*2550*/  ISETP.NE.AND P0, PT, R35, RZ, PT ;  /* 0x000000ff2300720c */ /* 0x000fda0003f05270 */
[----:B------:R-:W-:-:S05]  /*2560*/  VOTEU.ANY UP0, P0 ;  /* 0x00000000003f7886 */ /* 0x000fca0000000100 */
[----:B------:R-:W-:-:S06]  /*2570*/  @UP0 UIADD3 UR4, UR38, UR42, URZ ;  /* 0x0000002a26040290 */ /* 0x000fcc000fffe03f */
[----:B------:R-:W-:Y:S02]  /*2580*/  IMAD.U32 R4, RZ, RZ, UR4 ;  /* 0x00000004ff047e24 */ /* 0x000fe4000f8e00ff */
[----:B------:R-:W-:Y:S02]  /*2590*/  IMAD.U32 R3, RZ, RZ, UR4 ;  /* 0x00000004ff037e24 */ /* 0x000fe4000f8e00ff */
[----:B------:R-:W-:-:S05]  /*25a0*/  @P0 IMAD.WIDE.U32 R4, R4, -0x45d1745d, RZ ;  /* 0xba2e8ba304040825 */ /* 0x000fca00078e00ff */
[----:B------:R-:W-:-:S05]  /*25b0*/  @P0 SHF.R.U32.HI R0, RZ, 0x3, R5 ;  /* 0x00000003ff000819 */ /* 0x000fca0000011605 */
[----:B------:R-:W-:-:S05]  /*25c0*/  @P0 IMAD R0, R0, -0xb, R3 ;  /* 0xfffffff500000824 */ /* 0x000fca00078e0203 */
[----:B------:R-:W-:-:S05]  /*25d0*/  @P0 LEA R0, R0, UR41, 0x3 ;  /* 0x0000002900000c11 */ /* 0x000fca000f8e18ff */
[----:B------:R-:W-:-:S05]  /*25e0*/  @P0 VIADD R3, R0, 0x58 ;  /* 0x0000005800030836 */ /* 0x000fca0000000000 */
[----:B------:R-:W-:-:S04]  /*25f0*/  @P0 PRMT R3, R34, 0x654, R3 ;  /* 0x0000065422030816 */ /* 0x000fc80000000003 */
[----:B------:R0:W-:Y:S01]  /*2600*/  @P0 SYNCS.ARRIVE.TRANS64.RED.A1T0 RZ, [R3+URZ], RZ ;  /* 0x000000ff03ff09a7 */ /* 0x0001e2000810043f */
[----:B------:R-:W-:-:S13]  /*2610*/  ISETP.GT.U32.AND P0, PT, R18, 0x1, PT ;  /* 0x000000011200780c */ /* 0x000fda0003f04070 */
[----:B0-----:R-:W-:Y:S05]  /*2620*/  @P0 BRA `(.L_x_34) ;  /* 0x0000000000040947 */ /* 0x001fea0003800000 */
[----:B------:R-:W-:Y:S01]  /*2630*/  BPT.TRAP 0x1 ;  /* 0x000000040000795c */ /* 0x000fe20000300000 */
.L_x_34:
[----:B------:R-:W-:Y:S01]  /*2640*/  SHF.L.U32 R0, R51, 0x1f, RZ ;  /* 0x0000001f33007819 */ /* 0x000fe200000006ff */
[----:B------:R-:W-:Y:S01]  /*2650*/  UIADD3 UR38, UR38, UR47, URZ ;  /* 0x0000002f26267290 */ /* 0x000fe2000fffe03f */
[----:B------:R-:W-:Y:S01]  /*2660*/  IMAD.SHL.U32 R21, R32, 0x10, RZ ;  /* 0x0000001020157824 */ /* 0x000fe200078e00ff */
[----:B------:R-:W-:Y:S01]  /*2670*/  UISETP.GE.U32.AND UP1, UPT, UR47, 0xb, UPT ;  /* 0x0000000b2f00788c */ /* 0x000fe2000bf26070 */
[----:B------:R-:W0:Y:S01]  /*2680*/  SYNCS.PHASECHK.TRANS64.TRYWAIT P0, [UR43+0x8], R0 ;  /* 0x00000800ff0075a7 */ /* 0x000e22000800016b */
[----:B------:R-:W-:Y:S01]  /*2690*/  UISETP.GT.U32.AND UP0, UPT, UR38, 0xa, UPT ;  /* 0x0000000a2600788c */ /* 0x000fe2000bf04070 */
[----:B------:R-:W-:Y:S01]  /*26a0*/  SHF.R.S32.HI R48, RZ, 0x1f, R2 ;  /* 0x0000001fff307819 */ /* 0x000fe20000011402 */
[----:B------:R-:W-:Y:S02]  /*26b0*/  UIMAD.WIDE.U32 UR4, UR38, -0x45d1745d, URZ ;  /* 0xba2e8ba3260478a5 */ /* 0x000fe4000f8e003f */
[----:B------:R-:W-:Y:S02]  /*26c0*/  UISETP.LT.U32.AND UP0, UPT, UR47, 0xb, UP0 ;  /* 0x0000000b2f00788c */ /* 0x000fe40008701070 */
[----:B------:R-:W-:-:S02]  /*26d0*/  USHF.R.U32.HI UR4, URZ, 0x3, UR5 ;  /* 0x000000033f047899 */ /* 0x000fc40008011605 */
[----:B------:R-:W-:Y:S02]  /*26e0*/  USEL UR6, URZ, 0x1, !UP0 ;  /* 0x000000013f067887 */ /* 0x000fe4000c000000 */
[----:B------:R-:W-:Y:S02]  /*26f0*/  UIMAD UR38, UR4, -0xb, UR38 ;  /* 0xfffffff5042678a4 */ /* 0x000fe4000f8e0226 */
[----:B------:R-:W-:-:S04]  /*2700*/  ULOP3.LUT UR39, UR39, UR6, URZ, 0x3c, !UPT ;  /* 0x0000000627277292 */ /* 0x000fc8000f8e3c3f */
[----:B------:R-:W-:Y:S01]  /*2710*/  @UP1 ULOP3.LUT UR39, UR39, 0x1, UR4, 0x78, !UPT ;  /* 0x0000000127271892 */ /* 0x000fe2000f8e7804 */
[----:B0-----:R-:W-:Y:S11]  /*2720*/  @!P0 BRA `(.L_x_36) ;  /* 0x0000002400808947 */ /* 0x001ff60003800000 */
.L_x_89:
[----:B0-----:R-:W-:Y:S01]  /*2730*/  IMAD.SHL.U32 R0, R33, 0x40, RZ ;  /* 0x0000004021007824 */ /* 0x001fe200078e00ff */
[----:B------:R-:W-:Y:S01]  /*2740*/  ULDC UR6, c[0x0][0x284] ;  /* 0x0000a10000067ab9 */ /* 0x000fe20000000800 */
[----:B------:R-:W-:Y:S01]  /*2750*/  ULDC.64 UR4, c[0x0][0x5d0] ;  /* 0x0001740000047ab9 */ /* 0x000fe20000000a00 */
[----:B------:R-:W-:Y:S01]  /*2760*/  SHF.R.S32.HI R20, RZ, 0x1f, R21 ;  /* 0x0000001fff147819 */ /* 0x000fe20000011415 */
[----:B------:R-:W-:Y:S01]  /*2770*/  IMAD R3, R48, UR4, RZ ;  /* 0x0000000430037c24 */ /* 0x000fe2000f8e02ff */
[----:B------:R-:W-:Y:S01]  /*2780*/  ISETP.GE.AND P0, PT, R0, UR6, PT ;  /* 0x0000000600007c0c */ /* 0x000fe2000bf06270 */
[C---:B------:R-:W-:Y:S01]  /*2790*/  IMAD.WIDE.U32 R4, R2.reuse, UR4, R40 ;  /* 0x0000000402047c25 */ /* 0x040fe2000f8e0028 */
[----:B------:R-:W-:Y:S02]  /*27a0*/  ULDC UR4, c[0x0][0x288] ;  /* 0x0000a20000047ab9 */ /* 0x000fe40000000800 */
[C---:B------:R-:W-:Y:S01]  /*27b0*/  ISETP.GE.OR P0, PT, R21.reuse, UR4, P0 ;  /* 0x0000000415007c0c */ /* 0x040fe20008706670 */
[----:B------:R-:W-:Y:S01]  /*27c0*/  IMAD R3, R2, UR5, R3 ;  /* 0x0000000502037c24 */ /* 0x000fe2000f8e0203 */
[----:B------:R-:W-:-:S04]  /*27d0*/  IADD3 R4, P1, R21, R4, RZ ;  /* 0x0000000415047210 */ /* 0x000fc80007f3e0ff */
[----:B------:R-:W-:-:S07]  /*27e0*/  IADD3.X R5, R20, R5, R3, P1, !PT ;  /* 0x0000000514057210 */ /* 0x000fce0000ffe403 */
[----:B------:R-:W-:Y:S05]  /*27f0*/  @P0 BRA `(.L_x_37) ;  /* 0x00000008002c0947 */ /* 0x000fea0003800000 */
[----:B------:R-:W0:Y:S01]  /*2800*/  LDC.64 R12, c[0x0][0x5c8] ;  /* 0x00017200ff0c7b82 */ /* 0x000e220000000a00 */
[----:B------:R-:W-:Y:S01]  /*2810*/  IMAD.WIDE R6, R33, 0x40, R38 ;  /* 0x0000004021067825 */ /* 0x000fe200078e0226 */
[----:B------:R-:W-:Y:S01]  /*2820*/  ULDC.64 UR4, c[0x0][0x5c0] ;  /* 0x0001700000047ab9 */ /* 0x000fe20000000a00 */
[----:B------:R-:W-:Y:S02]  /*2830*/  BSSY B0, `(.L_x_37) ;  /* 0x0000087000007945 */ /* 0x000fe40003800000 */
[----:B------:R-:W-:Y:S02]  /*2840*/  IMAD.IADD R49, R47, 0x1, -R0 ;  /* 0x000000012f317824 */ /* 0x000fe400078e0a00 */
[----:B------:R-:W-:Y:S02]  /*2850*/  IMAD.IADD R52, R43, 0x1, -R21 ;  /* 0x000000012b347824 */ /* 0x000fe400078e0a15 */
[-C--:B0-----:R-:W-:Y:S02]  /*2860*/  IMAD R3, R7, R12.reuse, RZ ;  /* 0x0000000c07037224 */ /* 0x081fe400078e02ff */
[----:B------:R-:W-:-:S04]  /*2870*/  IMAD.WIDE.U32 R4, R6, R12, R4 ;  /* 0x0000000c06047225 */ /* 0x000fc800078e0004 */
[----:B------:R-:W-:Y:S01]  /*2880*/  IMAD R3, R6, R13, R3 ;  /* 0x0000000d06037224 */ /* 0x000fe200078e0203 */
[----:B------:R-:W-:-:S03]  /*2890*/  IADD3 R8, P0, R4, UR4, RZ ;  /* 0x0000000404087c10 */ /* 0x000fc6000ff1e0ff */
[----:B------:R-:W-:Y:S01]  /*28a0*/  IMAD.IADD R3, R5, 0x1, R3 ;  /* 0x0000000105037824 */ /* 0x000fe200078e0203 */
[----:B------:R-:W-:-:S04]  /*28b0*/  LEA R10, P1, R12, R8, 0x3 ;  /* 0x000000080c0a7211 */ /* 0x000fc800078218ff */
[----:B------:R-:W-:Y:S02]  /*28c0*/  IADD3.X R9, R3, UR5, RZ, P0, !PT ;  /* 0x0000000503097c10 */ /* 0x000fe400087fe4ff */
[----:B-----5:R-:W-:Y:S02]  /*28d0*/  ISETP.NE.AND P0, PT, R37, RZ, PT ;  /* 0x000000ff2500720c */ /* 0x020fe40003f05270 */
[----:B------:R-:W-:-:S11]  /*28e0*/  LEA.HI.X R11, R12, R9, R13, 0x3, P1 ;  /* 0x000000090c0b7211 */ /* 0x000fd600008f1c0d */
[----:B------:R-:W-:Y:S05]  /*28f0*/  @!P0 BRA `(.L_x_38) ;  /* 0x0000000400808947 */ /* 0x000fea0003800000 */
[----:B------:R-:W0:Y:S01]  /*2900*/  LDC.64 R14, c[0x0][0x5b0] ;  /* 0x00016c00ff0e7b82 */ /* 0x000e220000000a00 */
[----:B------:R-:W-:Y:S01]  /*2910*/  ULDC.64 UR4, c[0x0][0x5b8] ;  /* 0x00016e0000047ab9 */ /* 0x000fe20000000a00 */
[----:B------:R-:W-:Y:S01]  /*2920*/  ISETP.GE.AND P1, PT, R49, 0x1, PT ;  /* 0x000000013100780c */ /* 0x000fe20003f26270 */
[----:B------:R-:W-:Y:S01]  /*2930*/  IMAD.WIDE.U32 R4, R2, UR4, R40 ;  /* 0x0000000402047c25 */ /* 0x000fe2000f8e0028 */
[----:B------:R-:W-:Y:S02]  /*2940*/  BSSY B1, `(.L_x_39) ;  /* 0x000000e000017945 */ /* 0x000fe40003800000 */
[----:B------:R-:W-:Y:S01]  /*2950*/  ISETP.LT.OR P2, PT, R52, 0x1, !P1 ;  /* 0x000000013400780c */ /* 0x000fe20004f41670 */
[----:B------:R-:W-:Y:S01]  /*2960*/  IMAD R3, R48, UR4, RZ ;  /* 0x0000000430037c24 */ /* 0x000fe2000f8e02ff */
[----:B------:R-:W1:Y:S01]  /*2970*/  LDC.64 R32, c[0x0][0x5a8] ;  /* 0x00016a00ff207b82 */ /* 0x000e620000000a00 */
[----:B------:R-:W-:Y:S02]  /*2980*/  IADD3 R4, P0, R21, R4, RZ ;  /* 0x0000000415047210 */ /* 0x000fe40007f1e0ff */
[----:B------:R-:W-:-:S05]  /*2990*/  IMAD R3, R2, UR5, R3 ;  /* 0x0000000502037c24 */ /* 0x000fca000f8e0203 */
[----:B------:R-:W-:Y:S01]  /*29a0*/  IADD3.X R5, R20, R5, R3, P0, !PT ;  /* 0x0000000514057210 */ /* 0x000fe200007fe403 */
[-C--:B0-----:R-:W-:Y:S02]  /*29b0*/  IMAD R0, R7, R14.reuse, RZ ;  /* 0x0000000e07007224 */ /* 0x081fe400078e02ff */
[----:B------:R-:W-:-:S04]  /*29c0*/  IMAD.WIDE.U32 R2, R6, R14, R4 ;  /* 0x0000000e06027225 */ /* 0x000fc800078e0004 */
[----:B------:R-:W-:Y:S01]  /*29d0*/  IMAD R21, R6, R15, R0 ;  /* 0x0000000f06157224 */ /* 0x000fe200078e0200 */
[----:B-1----:R-:W-:-:S04]  /*29e0*/  IADD3 R12, P0, R2, R32, RZ ;  /* 0x00000020020c7210 */ /* 0x002fc80007f1e0ff */
[----:B------:R-:W-:Y:S01]  /*29f0*/  IADD3.X R13, R33, R3, R21, P0, !PT ;  /* 0x00000003210d7210 */ /* 0x000fe200007fe415 */
[----:B------:R-:W-:Y:S08]  /*2a00*/  @P2 BRA `(.L_x_40) ;  /* 0x0000000000042947 */ /* 0x000ff00003800000 */
[----:B------:R0:W5:Y:S02]  /*2a10*/  LDG.E.U8 R46, desc[UR36][R12.64] ;  /* 0x000000240c2e7981 */ /* 0x000164000c1e1100 */
.L_x_40:
[----:B------:R-:W-:Y:S05]  /*2a20*/  BSYNC B1 ;  /* 0x0000000000017941 */ /* 0x000fea0003800000 */
.L_x_39:
[----:B-----5:R-:W-:Y:S01]  /*2a30*/  LOP3.LUT R0, R46, 0xffff, RZ, 0xc0, !PT ;  /* 0x0000ffff2e007812 */ /* 0x020fe200078ec0ff */
[C---:B------:R-:W-:Y:S01]  /*2a40*/  IMAD.SHL.U32 R2, R14.reuse, 0x8, RZ ;  /* 0x000000080e027824 */ /* 0x040fe200078e00ff */
[----:B------:R-:W-:Y:S01]  /*2a50*/  SHF.L.U64.HI R3, R14, 0x3, R15 ;  /* 0x000000030e037819 */ /* 0x000fe2000001020f */
[----:B------:R-:W-:Y:S01]  /*2a60*/  BSSY B1, `(.L_x_41) ;  /* 0x000000e000017945 */ /* 0x000fe20003800000 */
[----:B------:R-:W-:Y:S02]  /*2a70*/  PRMT R0, R0, 0x8880, RZ ;  /* 0x0000888000007816 */ /* 0x000fe400000000ff */
[----:B------:R-:W-:Y:S01]  /*2a80*/  ISETP.LT.OR P3, PT, R52, 0x2, !P1 ;  /* 0x000000023400780c */ /* 0x000fe20004f61670 */
[----:B------:R-:W-:Y:S01]  /*2a90*/  IMAD.WIDE.U32 R2, R6, R14, R2 ;  /* 0x0000000e06027225 */ /* 0x000fe200078e0002 */
[----:B------:R-:W-:-:S03]  /*2aa0*/  ISETP.GE.AND P0, PT, R49, 0x9, PT ;  /* 0x000000093100780c */ /* 0x000fc60003f06270 */
[----:B------:R-:W-:Y:S01]  /*2ab0*/  IMAD R7, R0, R37, RZ ;  /* 0x0000002500077224 */ /* 0x000fe200078e02ff */
[----:B------:R-:W-:Y:S01]  /*2ac0*/  IADD3 R2, P4, P5, R4, R32, R2 ;  /* 0x0000002004027210 */ /* 0x000fe20007d9e002 */
[----:B------:R-:W-:Y:S02]  /*2ad0*/  IMAD.IADD R6, R21, 0x1, R3 ;  /* 0x0000000115067824 */ /* 0x000fe400078e0203 */
[----:B------:R-:W-:-:S05]  /*2ae0*/  @!P2 IMAD R15, R24, R36, R7 ;  /* 0x00000024180fa224 */ /* 0x000fca00078e0207 */
[----:B------:R1:W-:Y:S01]  /*2af0*/  @!P2 STG.E.U8 desc[UR36][R8.64], R15 ;  /* 0x0000000f0800a986 */ /* 0x0003e2000c101124 */
[----:B------:R-:W-:Y:S05]  /*2b00*/  @P3 BRA `(.L_x_42) ;  /* 0x00000000000c3947 */ /* 0x000fea0003800000 */
[----:B------:R-:W2:Y:S02]  /*2b10*/  LDG.E.U8 R46, desc[UR36][R12.64+0x1] ;  /* 0x000001240c2e7981 */ /* 0x000ea4000c1e1100 */
[----:B--2---:R-:W-:-:S05]  /*2b20*/  PRMT R0, R46, 0x8880, RZ ;  /* 0x000088802e007816 */ /* 0x004fca00000000ff */
[----:B------:R-:W-:-:S07]  /*2b30*/  IMAD R7, R0, R37, RZ ;  /* 0x0000002500077224 */ /* 0x000fce00078e02ff */
.L_x_42:
[----:B------:R-:W-:Y:S05]  /*2b40*/  BSYNC B1 ;  /* 0x0000000000017941 */ /* 0x000fea0003800000 */
.L_x_41:
[C---:B------:R-:W-:Y:S01]  /*2b50*/  ISETP.LT.OR P2, PT, R52.reuse, 0x1, !P0 ;  /* 0x000000013400780c */ /* 0x040fe20004741670 */
[----:B------:R-:W-:Y:S01]  /*2b60*/  @!P3 IMAD R25, R25, R36, R7 ;  /* 0x000000241919b224 */ /* 0x000fe200078e0207 */
[----:B------:R-:W-:Y:S01]  /*2b70*/  BSSY B1, `(.L_x_43) ;  /* 0x000000b000017945 */ /* 0x000fe20003800000 */
[----:B------:R-:W-:Y:S02]  /*2b80*/  IADD3.X R3, R5, R33, R6, P4, P5 ;  /* 0x0000002105037210 */ /* 0x000fe400027ea406 */
[C---:B------:R-:W-:Y:S01]  /*2b90*/  ISETP.LT.OR P4, PT, R52.reuse, 0x2, !P0 ;  /* 0x000000023400780c */ /* 0x040fe20004781670 */
[----:B------:R2:W-:Y:S01]  /*2ba0*/  @!P3 STG.E.U8 desc[UR36][R8.64+0x1], R25 ;  /* 0x000001190800b986 */ /* 0x0005e2000c101124 */
[C---:B------:R-:W-:Y:S02]  /*2bb0*/  ISETP.LT.OR P3, PT, R52.reuse, 0x9, !P1 ;  /* 0x000000093400780c */ /* 0x040fe40004f61670 */
[C---:B------:R-:W-:Y:S02]  /*2bc0*/  ISETP.LT.OR P1, PT, R52.reuse, 0xa, !P1 ;  /* 0x0000000a3400780c */ /* 0x040fe40004f21670 */
[----:B------:R-:W-:-:S02]  /*2bd0*/  ISETP.LT.OR P5, PT, R52, 0x9, !P0 ;  /* 0x000000093400780c */ /* 0x000fc400047a1670 */
[----:B------:R-:W-:Y:S11]  /*2be0*/  @P2 BRA `(.L_x_44) ;  /* 0x00000000000c2947 */ /* 0x000ff60003800000 */
[----:B------:R-:W3:Y:S02]  /*2bf0*/  LDG.E.U8 R46, desc[UR36][R2.64] ;  /* 0x00000024022e7981 */ /* 0x000ee4000c1e1100 */
[----:B---3--:R-:W-:-:S05]  /*2c00*/  PRMT R0, R46, 0x8880, RZ ;  /* 0x000088802e007816 */ /* 0x008fca00000000ff */
[----:B------:R-:W-:-:S07]  /*2c10*/  IMAD R7, R0, R37, RZ ;  /* 0x0000002500077224 */ /* 0x000fce00078e02ff */
.L_x_44:
[----:B------:R-:W-:Y:S05]  /*2c20*/  BSYNC B1 ;  /* 0x0000000000017941 */ /* 0x000fea0003800000 */
.L_x_43:
[----:B------:R-:W-:Y:S01]  /*2c30*/  @!P2 IMAD R5, R26, R36, R7 ;  /* 0x000000241a05a224 */ /* 0x000fe200078e0207 */
[----:B------:R-:W-:Y:S04]  /*2c40*/  BSSY B1, `(.L_x_45) ;  /* 0x0000006000017945 */ /* 0x000fe80003800000 */
[----:B------:R3:W-:Y:S01]  /*2c50*/  @!P2 STG.E.U8 desc[UR36][R10.64], R5 ;  /* 0x000000050a00a986 */ /* 0x0007e2000c101124 */
[----:B------:R-:W-:Y:S05]  /*2c60*/  @P4 BRA `(.L_x_46) ;  /* 0x00000000000c4947 */ /* 0x000fea0003800000 */
[----:B------:R-:W4:Y:S02]  /*2c70*/  LDG.E.U8 R46, desc[UR36][R2.64+0x1] ;  /* 0x00000124022e7981 */ /* 0x000f24000c1e1100 */
[----:B----4-:R-:W-:-:S05]  /*2c80*/  PRMT R0, R46, 0x8880, RZ ;  /* 0x000088802e007816 */ /* 0x010fca00000000ff */
[----:B------:R-:W-:-:S07]  /*2c90*/  IMAD R7, R0, R37, RZ ;  /* 0x0000002500077224 */ /* 0x000fce00078e02ff */
.L_x_46:
[----:B------:R-:W-:Y:S05]  /*2ca0*/  BSYNC B1 ;  /* 0x0000000000017941 */ /* 0x000fea0003800000 */
.L_x_45:
[----:B------:R-:W-:Y:S01]  /*2cb0*/  @!P4 IMAD R27, R27, R36, R7 ;  /* 0x000000241b1bc224 */ /* 0x000fe200078e0207 */
[----:B------:R-:W-:Y:S04]  /*2cc0*/  BSSY B1, `(.L_x_47) ;  /* 0x0000006000017945 */ /* 0x000fe80003800000 */
[----:B------:R4:W-:Y:S01]  /*2cd0*/  @!P4 STG.E.U8 desc[UR36][R10.64+0x1], R27 ;  /* 0x0000011b0a00c986 */ /* 0x0009e2000c101124 */
[----:B------:R-:W-:Y:S05]  /*2ce0*/  @P3 BRA `(.L_x_48) ;  /* 0x00000000000c3947 */ /* 0x000fea0003800000 */
[----:B------:R-:W5:Y:S02]  /*2cf0*/  LDG.E.U8 R46, desc[UR36][R12.64+0x8] ;  /* 0x000008240c2e7981 */ /* 0x000f64000c1e1100 */
[----:B-----5:R-:W-:-:S05]  /*2d00*/  PRMT R0, R46, 0x8880, RZ ;  /* 0x000088802e007816 */ /* 0x020fca00000000ff */
[----:B------:R-:W-:-:S07]  /*2d10*/  IMAD R7, R0, R37, RZ ;  /* 0x0000002500077224 */ /* 0x000fce00078e02ff */
.L_x_48:
[----:B------:R-:W-:Y:S05]  /*2d20*/  BSYNC B1 ;  /* 0x0000000000017941 */ /* 0x000fea0003800000 */
.L_x_47:
[----:B---3--:R-:W-:Y:S01]  /*2d30*/  @!P3 IMAD R5, R28, R36, R7 ;  /* 0x000000241c05b224 */ /* 0x008fe200078e0207 */
[----:B------:R-:W-:Y:S04]  /*2d40*/  BSSY B1, `(.L_x_49) ;  /* 0x0000006000017945 */ /* 0x000fe80003800000 */
[----:B------:R3:W-:Y:S01]  /*2d50*/  @!P3 STG.E.U8 desc[UR36][R8.64+0x8], R5 ;  /* 0x000008050800b986 */ /* 0x0007e2000c101124 */
[----:B------:R-:W-:Y:S05]  /*2d60*/  @P1 BRA `(.L_x_50) ;  /* 0x00000000000c1947 */ /* 0x000fea0003800000 */
[----:B------:R-:W5:Y:S02]  /*2d70*/  LDG.E.U8 R46, desc[UR36][R12.64+0x9] ;  /* 0x000009240c2e7981 */ /* 0x000f64000c1e1100 */
[----:B-----5:R-:W-:-:S05]  /*2d80*/  PRMT R0, R46, 0x8880, RZ ;  /* 0x000088802e007816 */ /* 0x020fca00000000ff */
[----:B------:R-:W-:-:S07]  /*2d90*/  IMAD R7, R0, R37, RZ ;  /* 0x0000002500077224 */ /* 0x000fce00078e02ff */
.L_x_50:
[----:B------:R-:W-:Y:S05]  /*2da0*/  BSYNC B1 ;  /* 0x0000000000017941 */ /* 0x000fea0003800000 */
.L_x_49:
[----:B------:R-:W-:Y:S01]  /*2db0*/  @!P1 IMAD R29, R29, R36, R7 ;  /* 0x000000241d1d9224 */ /* 0x000fe200078e0207 */
[----:B------:R-:W-:Y:S04]  /*2dc0*/  BSSY B1, `(.L_x_51) ;  /* 0x0000006000017945 */ /* 0x000fe80003800000 */
[----:B------:R0:W-:Y:S01]  /*2dd0*/  @!P1 STG.E.U8 desc[UR36][R8.64+0x9], R29 ;  /* 0x0000091d08009986 */ /* 0x0001e2000c101124 */
[----:B------:R-:W-:Y:S05]  /*2de0*/  @P5 BRA `(.L_x_52) ;  /* 0x00000000000c5947 */ /* 0x000fea0003800000 */
[----:B------:R-:W5:Y:S02]  /*2df0*/  LDG.E.U8 R46, desc[UR36][R2.64+0x8] ;  /* 0x00000824022e7981 */ /* 0x000f64000c1e1100 */
[----:B-----5:R-:W-:-:S05]  /*2e00*/  PRMT R0, R46, 0x8880, RZ ;  /* 0x000088802e007816 */ /* 0x020fca00000000ff */
[----:B------:R-:W-:-:S07]  /*2e10*/  IMAD R7, R0, R37, RZ ;  /* 0x0000002500077224 */ /* 0x000fce00078e02ff */
.L_x_52:
[----:B------:R-:W-:Y:S05]  /*2e20*/  BSYNC B1 ;  /* 0x0000000000017941 */ /* 0x000fea0003800000 */
.L_x_51:
[----:B---3--:R-:W-:Y:S01]  /*2e30*/  @!P5 IMAD R5, R30, R36, R7 ;  /* 0x000000241e05d224 */ /* 0x008fe200078e0207 */
[----:B------:R-:W-:Y:S01]  /*2e40*/  ISETP.LT.OR P0, PT, R52, 0xa, !P0 ;  /* 0x0000000a3400780c */ /* 0x000fe20004701670 */
[----:B------:R-:W-:Y:S03]  /*2e50*/  BSSY B1, `(.L_x_53) ;  /* 0x0000006000017945 */ /* 0x000fe60003800000 */
[----:B------:R3:W-:Y:S09]  /*2e60*/  @!P5 STG.E.U8 desc[UR36][R10.64+0x8], R5 ;  /* 0x000008050a00d986 */ /* 0x0007f2000c101124 */
[----:B------:R-:W-:Y:S05]  /*2e70*/  @P0 BRA `(.L_x_54) ;  /* 0x00000000000c0947 */ /* 0x000fea0003800000 */
[----:B------:R-:W5:Y:S02]  /*2e80*/  LDG.E.U8 R46, desc[UR36][R2.64+0x9] ;  /* 0x00000924022e7981 */ /* 0x000f64000c1e1100 */
[----:B-----5:R-:W-:-:S05]  /*2e90*/  PRMT R0, R46, 0x8880, RZ ;  /* 0x000088802e007816 */ /* 0x020fca00000000ff */
[----:B------:R-:W-:-:S07]  /*2ea0*/  IMAD R7, R0, R37, RZ ;  /* 0x0000002500077224 */ /* 0x000fce00078e02ff */
.L_x_54:
[----:B------:R-:W-:Y:S05]  /*2eb0*/  BSYNC B1 ;  /* 0x0000000000017941 */ /* 0x000fea0003800000 */
.L_x_53:
[----:B------:R-:W-:Y:S01]  /*2ec0*/  IMAD R7, R31, R36, R7 ;  /* 0x000000241f077224 */ /* 0x000fe200078e0207 */
[----:B------:R-:W-:Y:S06]  /*2ed0*/  @P0 BRA `(.L_x_55) ;  /* 0x0000000000700947 */ /* 0x000fec0003800000 */
[----:B------:R0:W-:Y:S01]  /*2ee0*/  STG.E.U8 desc[UR36][R10.64+0x9], R7 ;  /* 0x000009070a007986 */ /* 0x0001e2000c101124 */
[----:B------:R-:W-:Y:S05]  /*2ef0*/  BRA `(.L_x_55) ;  /* 0x0000000000687947 */ /* 0x000fea0003800000 */
.L_x_38:
[C---:B------:R-:W-:Y:S02]  /*2f00*/  ISETP.GE.AND P1, PT, R49.reuse, 0x1, PT ;  /* 0x000000013100780c */ /* 0x040fe40003f26270 */
[----:B------:R-:W-:Y:S02]  /*2f10*/  ISETP.GE.AND P0, PT, R49, 0x9, PT ;  /* 0x000000093100780c */ /* 0x000fe40003f06270 */
[C---:B------:R-:W-:Y:S02]  /*2f20*/  ISETP.LT.OR P3, PT, R52.reuse, 0x1, !P1 ;  /* 0x000000013400780c */ /* 0x040fe40004f61670 */
[C---:B------:R-:W-:Y:S02]  /*2f30*/  ISETP.LT.OR P4, PT, R52.reuse, 0x2, !P1 ;  /* 0x000000023400780c */ /* 0x040fe40004f81670 */
[C---:B------:R-:W-:Y:S02]  /*2f40*/  ISETP.LT.OR P2, PT, R52.reuse, 0x1, !P0 ;  /* 0x000000013400780c */ /* 0x040fe40004741670 */
[----:B------:R-:W-:-:S07]  /*2f50*/  ISETP.LT.OR P5, PT, R52, 0x9, !P0 ;  /* 0x000000093400780c */ /* 0x000fce00047a1670 */
[-C--:B------:R-:W-:Y:S02]  /*2f60*/  @!P3 IMAD R3, R24, R36.reuse, RZ ;  /* 0x000000241803b224 */ /* 0x080fe400078e02ff */
[-C--:B------:R-:W-:Y:S02]  /*2f70*/  @!P4 IMAD R25, R25, R36.reuse, RZ ;  /* 0x000000241919c224 */ /* 0x080fe400078e02ff */
[----:B------:R-:W-:Y:S01]  /*2f80*/  @!P2 IMAD R5, R26, R36, RZ ;  /* 0x000000241a05a224 */ /* 0x000fe200078e02ff */
[----:B------:R0:W-:Y:S01]  /*2f90*/  @!P3 STG.E.U8 desc[UR36][R8.64], R3 ;  /* 0x000000030800b986 */ /* 0x0001e2000c101124 */
[C---:B------:R-:W-:Y:S02]  /*2fa0*/  ISETP.LT.OR P3, PT, R52.reuse, 0x9, !P1 ;  /* 0x000000093400780c */ /* 0x040fe40004f61670 */
[C---:B------:R-:W-:Y:S01]  /*2fb0*/  ISETP.LT.OR P1, PT, R52.reuse, 0xa, !P1 ;  /* 0x0000000a3400780c */ /* 0x040fe20004f21670 */
[----:B------:R1:W-:Y:S01]  /*2fc0*/  @!P4 STG.E.U8 desc[UR36][R8.64+0x1], R25 ;  /* 0x000001190800c986 */ /* 0x0003e2000c101124 */
[----:B------:R-:W-:-:S02]  /*2fd0*/  ISETP.LT.OR P4, PT, R52, 0x2, !P0 ;  /* 0x000000023400780c */ /* 0x000fc40004781670 */
[----:B------:R-:W-:Y:S01]  /*2fe0*/  ISETP.LT.OR P0, PT, R52, 0xa, !P0 ;  /* 0x0000000a3400780c */ /* 0x000fe20004701670 */
[----:B------:R1:W-:Y:S01]  /*2ff0*/  @!P2 STG.E.U8 desc[UR36][R10.64], R5 ;  /* 0x000000050a00a986 */ /* 0x0003e2000c101124 */
[----:B0-----:R-:W-:-:S05]  /*3000*/  @!P5 IMAD R3, R30, R36, RZ ;  /* 0x000000241e03d224 */ /* 0x001fca00078e02ff */
[-C--:B------:R-:W-:Y:S02]  /*3010*/  @!P3 IMAD R7, R28, R36.reuse, RZ ;  /* 0x000000241c07b224 */ /* 0x080fe400078e02ff */
[-C--:B------:R-:W-:Y:S02]  /*3020*/  @!P1 IMAD R29, R29, R36.reuse, RZ ;  /* 0x000000241d1d9224 */ /* 0x080fe400078e02ff */
[-C--:B------:R-:W-:Y:S02]  /*3030*/  @!P4 IMAD R27, R27, R36.reuse, RZ ;  /* 0x000000241b1bc224 */ /* 0x080fe400078e02ff */
[----:B------:R-:W-:-:S03]  /*3040*/  @!P0 IMAD R31, R31, R36, RZ ;  /* 0x000000241f1f8224 */ /* 0x000fc600078e02ff */
[----:B------:R1:W-:Y:S04]  /*3050*/  @!P4 STG.E.U8 desc[UR36][R10.64+0x1], R27 ;  /* 0x0000011b0a00c986 */ /* 0x0003e8000c101124 */
[----:B------:R1:W-:Y:S04]  /*3060*/  @!P3 STG.E.U8 desc[UR36][R8.64+0x8], R7 ;  /* 0x000008070800b986 */ /* 0x0003e8000c101124 */
[----:B------:R1:W-:Y:S04]  /*3070*/  @!P1 STG.E.U8 desc[UR36][R8.64+0x9], R29 ;  /* 0x0000091d08009986 */ /* 0x0003e8000c101124 */
[----:B------:R1:W-:Y:S04]  /*3080*/  @!P5 STG.E.U8 desc[UR36][R10.64+0x8], R3 ;  /* 0x000008030a00d986 */ /* 0x0003e8000c101124 */
[----:B------:R1:W-:Y:S02]  /*3090*/  @!P0 STG.E.U8 desc[UR36][R10.64+0x9], R31 ;  /* 0x0000091f0a008986 */ /* 0x0003e4000c101124 */
.L_x_55:
[----:B------:R-:W-:Y:S05]  /*30a0*/  BSYNC B0 ;  /* 0x0000000000007941 */ /* 0x000fea0003800000 */
.L_x_37:
[----:B------:R-:W-:Y:S01]  /*30b0*/  LEA R22, P0, R16, R22, 0x1 ;  /* 0x0000001610167211 */ /* 0x000fe200078008ff */
[----:B------:R-:W-:Y:S01]  /*30c0*/  ULDC.64 UR4, c[0x0][0x650] ;  /* 0x0001940000047ab9 */ /* 0x000fe20000000a00 */
[----:B------:R-:W-:Y:S02]  /*30d0*/  IMAD.U32 R0, RZ, RZ, UR44 ;  /* 0x0000002cff007e24 */ /* 0x000fe4000f8e00ff */
[----:B------:R-:W-:Y:S02]  /*30e0*/  IMAD.MOV.U32 R33, RZ, RZ, -0x1 ;  /* 0xffffffffff217424 */ /* 0x000fe400078e00ff */
[----:B------:R-:W-:Y:S01]  /*30f0*/  IMAD.X R19, R44, 0x1, R19, P0 ;  /* 0x000000012c137824 */ /* 0x000fe200000e0613 */
[----:B------:R-:W-:Y:S01]  /*3100*/  ISETP.GE.U32.AND P0, PT, R22, UR4, PT ;  /* 0x0000000416007c0c */ /* 0x000fe2000bf06070 */
[----:B------:R2:W-:Y:S01]  /*3110*/  SYNCS.ARRIVE.TRANS64.A1T0 RZ, [R0+UR48], RZ ;  /* 0x000000ff00ff79a7 */ /* 0x0005e20008100030 */
[----:B------:R-:W-:Y:S02]  /*3120*/  IMAD.MOV.U32 R32, RZ, RZ, -0x1 ;  /* 0xffffffffff207424 */ /* 0x000fe400078e00ff */
[----:B------:R-:W-:Y:S01]  /*3130*/  ISETP.GE.U32.AND.EX P0, PT, R19, UR5, PT, P0 ;  /* 0x0000000513007c0c */ /* 0x000fe2000bf06100 */
[----:B------:R-:W-:Y:S01]  /*3140*/  IMAD.MOV.U32 R2, RZ, RZ, -0x1 ;  /* 0xffffffffff027424 */ /* 0x000fe200078e00ff */
[----:B--2---:R-:W-:-:S11]  /*3150*/  PRMT R0, RZ, 0x7610, R0 ;  /* 0x00007610ff007816 */ /* 0x004fd60000000000 */
[----:B------:R-:W-:Y:S05]  /*3160*/  @P0 BRA `(.L_x_56) ;  /* 0x00000004005c0947 */ /* 0x000fea0003800000 */
[----:B01----:R-:W0:Y:S01]  /*3170*/  LDC.64 R8, c[0x0][0x628] ;  /* 0x00018a00ff087b82 */ /* 0x003e220000000a00 */
[----:B------:R-:W1:Y:S01]  /*3180*/  S2R R14, SR_CTAID.X ;  /* 0x00000000000e7919 */ /* 0x000e620000002500 */
[----:B------:R-:W-:Y:S02]  /*3190*/  IMAD.MOV.U32 R6, RZ, RZ, R22 ;  /* 0x000000ffff067224 */ /* 0x000fe400078e0016 */
[----:B------:R-:W-:Y:S01]  /*31a0*/  IMAD.MOV.U32 R7, RZ, RZ, R19 ;  /* 0x000000ffff077224 */ /* 0x000fe200078e0013 */
[----:B------:R-:W2:Y:S03]  /*31b0*/  S2R R15, SR_CTAID.Y ;  /* 0x00000000000f7919 */ /* 0x000ea60000002600 */
[----:B------:R-:W1:Y:S08]  /*31c0*/  LDC R0, c[0x0][0x630] ;  /* 0x00018c00ff007b82 */ /* 0x000e700000000800 */
[----:B------:R-:W1:Y:S01]  /*31d0*/  LDC.64 R12, c[0x0][0x620] ;  /* 0x00018800ff0c7b82 */ /* 0x000e620000000a00 */
[----:B0-----:R-:W-:-:S04]  /*31e0*/  ISETP.NE.U32.AND P0, PT, R8, RZ, PT ;  /* 0x000000ff0800720c */ /* 0x001fc80003f05070 */
[----:B------:R-:W-:-:S13]  /*31f0*/  ISETP.NE.AND.EX P0, PT, R9, RZ, PT, P0 ;  /* 0x000000ff0900720c */ /* 0x000fda0003f05300 */
[----:B-12---:R-:W-:Y:S05]  /*3200*/  @!P0 BRA `(.L_x_57) ;  /* 0x0000000000288947 */ /* 0x006fea0003800000 */
[----:B------:R-:W0:Y:S02]  /*3210*/  LDC R3, c[0x0][0x634] ;  /* 0x00018d00ff037b82 */ /* 0x000e240000000800 */
[----:B0-----:R-:W-:-:S05]  /*3220*/  IADD3 R7, P0, R22, R3, RZ ;  /* 0x0000000316077210 */ /* 0x001fca0007f1e0ff */
[----:B---34-:R-:W-:-:S04]  /*3230*/  IMAD.X R11, RZ, RZ, R19, P0 ;  /* 0x000000ffff0b7224 */ /* 0x018fc800000e0613 */
[----:B------:R-:W-:-:S04]  /*3240*/  IMAD.WIDE.U32 R2, R11, R8, RZ ;  /* 0x000000080b027225 */ /* 0x000fc800078e00ff */
[----:B------:R-:W-:-:S04]  /*3250*/  IMAD.WIDE.U32 R4, P0, R7, R9, R2 ;  /* 0x0000000907047225 */ /* 0x000fc80007800002 */
[----:B------:R-:W-:-:S04]  /*3260*/  IMAD.WIDE.U32 R2, R7, R8, RZ ;  /* 0x0000000807027225 */ /* 0x000fc800078e00ff */
[----:B------:R-:W-:Y:S01]  /*3270*/  IMAD.X R7, RZ, RZ, RZ, P0 ;  /* 0x000000ffff077224 */ /* 0x000fe200000e06ff */
[----:B------:R-:W-:Y:S01]  /*3280*/  IADD3 RZ, P0, R3, R4, RZ ;  /* 0x0000000403ff7210 */ /* 0x000fe20007f1e0ff */
[----:B------:R-:W-:-:S04]  /*3290*/  IMAD.MOV.U32 R6, RZ, RZ, R5 ;  /* 0x000000ffff067224 */ /* 0x000fc800078e0005 */
[----:B------:R-:W-:-:S08]  /*32a0*/  IMAD.WIDE.U32.X R6, R11, R9, R6, P0 ;  /* 0x000000090b067225 */ /* 0x000fd000000e0406 */
.L_x_57:
[-CC-:B---34-:R-:W-:Y:S01]  /*32b0*/  SHF.R.U64 R10, R6, R0.reuse, R7.reuse ;  /* 0x00000000060a7219 */ /* 0x198fe20000001207 */
[----:B------:R-:W0:Y:S01]  /*32c0*/  LDC.64 R28, c[0x0][0x640] ;  /* 0x00019000ff1c7b82 */ /* 0x000e220000000a00 */
[----:B------:R-:W-:Y:S01]  /*32d0*/  SHF.R.U32.HI R0, RZ, R0, R7 ;  /* 0x00000000ff007219 */ /* 0x000fe20000011607 */
[----:B------:R-:W-:Y:S01]  /*32e0*/  IMAD.MOV.U32 R2, RZ, RZ, R22 ;  /* 0x000000ffff027224 */ /* 0x000fe200078e0016 */
[----:B------:R-:W-:Y:S01]  /*32f0*/  IADD3 R5, P0, RZ, -R10, RZ ;  /* 0x8000000aff057210 */ /* 0x000fe20007f1e0ff */
[----:B------:R-:W-:Y:S01]  /*3300*/  ULDC UR4, c[0x0][0x150] ;  /* 0x0000540000047ab9 */ /* 0x000fe20000000800 */
[----:B------:R-:W-:-:S03]  /*3310*/  I2FP.F32.U32 R6, R14 ;  /* 0x0000000e00067245 */ /* 0x000fc60000201000 */
[----:B------:R-:W1:Y:S01]  /*3320*/  LDC R4, c[0x0][0x618] ;  /* 0x00018600ff047b82 */ /* 0x000e620000000800 */
[----:B------:R-:W-:Y:S02]  /*3330*/  IMAD.X R3, RZ, RZ, ~R0, P0 ;  /* 0x000000ffff037224 */ /* 0x000fe400000e0e00 */
[----:B------:R-:W-:Y:S01]  /*3340*/  FMUL R6, R6, UR4 ;  /* 0x0000000406067c20 */ /* 0x000fe20008400000 */
[----:B------:R-:W-:Y:S01]  /*3350*/  ULDC UR4, c[0x0][0x154] ;  /* 0x0000550000047ab9 */ /* 0x000fe20000000800 */
[-C--:B------:R-:W-:Y:S02]  /*3360*/  IMAD R0, R3, R12.reuse, RZ ;  /* 0x0000000c03007224 */ /* 0x080fe400078e02ff */
[----:B------:R-:W-:Y:S01]  /*3370*/  IMAD.MOV.U32 R3, RZ, RZ, R19 ;  /* 0x000000ffff037224 */ /* 0x000fe200078e0013 */
[----:B------:R-:W2:Y:S01]  /*3380*/  LDC R24, c[0x0][0x608] ;  /* 0x00018200ff187b82 */ /* 0x000ea20000000800 */
[----:B------:R-:W3:Y:S01]  /*3390*/  F2I.U32.TRUNC.NTZ R6, R6 ;  /* 0x0000000600067305 */ /* 0x000ee2000020f000 */
[----:B------:R-:W-:-:S04]  /*33a0*/  IMAD.WIDE.U32 R2, R5, R12, R2 ;  /* 0x0000000c05027225 */ /* 0x000fc800078e0002 */
[----:B------:R-:W-:Y:S02]  /*33b0*/  IMAD R5, R5, R13, R0 ;  /* 0x0000000d05057224 */ /* 0x000fe400078e0200 */
[----:B------:R-:W4:Y:S01]  /*33c0*/  LDC R26, c[0x0][0x658] ;  /* 0x00019600ff1a7b82 */ /* 0x000f220000000800 */
[----:B------:R-:W-:Y:S01]  /*33d0*/  I2FP.F32.U32 R0, R15 ;  /* 0x0000000f00007245 */ /* 0x000fe20000201000 */
[----:B------:R-:W-:Y:S01]  /*33e0*/  IMAD.IADD R3, R3, 0x1, R5 ;  /* 0x0000000103037824 */ /* 0x000fe200078e0205 */
[----:B0-----:R-:W-:-:S03]  /*33f0*/  ISETP.NE.U32.AND P0, PT, R28, RZ, PT ;  /* 0x000000ff1c00720c */ /* 0x001fc60003f05070 */
[----:B------:R-:W-:Y:S02]  /*3400*/  FMUL R0, R0, UR4 ;  /* 0x0000000400007c20 */ /* 0x000fe40008400000 */
[----:B------:R-:W0:Y:S01]  /*3410*/  LDC R7, c[0x0][0x144] ;  /* 0x00005100ff077b82 */ /* 0x000e220000000800 */
[-CC-:B-1----:R-:W-:Y:S01]  /*3420*/  SHF.R.U64 R8, R2, R4.reuse, R3.reuse ;  /* 0x0000000402087219 */ /* 0x182fe20000001203 */
[----:B------:R1:W0:Y:S01]  /*3430*/  F2I.U32.TRUNC.NTZ R13, R0 ;  /* 0x00000000000d7305 */ /* 0x000222000020f000 */
[----:B------:R-:W-:Y:S01]  /*3440*/  ISETP.NE.AND.EX P0, PT, R29, RZ, PT, P0 ;  /* 0x000000ff1d00720c */ /* 0x000fe20003f05300 */
[----:B---3--:R-:W-:Y:S01]  /*3450*/  IMAD.MOV R6, RZ, RZ, -R6 ;  /* 0x000000ffff067224 */ /* 0x008fe200078e0a06 */
[----:B------:R-:W-:-:S03]  /*3460*/  SHF.R.U32.HI R3, RZ, R4, R3 ;  /* 0x00000004ff037219 */ /* 0x000fc60000011603 */
[----:B------:R-:W3:Y:S01]  /*3470*/  LDC R20, c[0x0][0x148] ;  /* 0x00005200ff147b82 */ /* 0x000ee20000000800 */
[-CC-:B--2---:R-:W-:Y:S02]  /*3480*/  SHF.R.U64 R12, R8, R24.reuse, R3.reuse ;  /* 0x00000018080c7219 */ /* 0x184fe40000001203 */
[----:B------:R-:W-:-:S05]  /*3490*/  SHF.R.U32.HI R3, RZ, R24, R3 ;  /* 0x00000018ff037219 */ /* 0x000fca0000011603 */
[----:B------:R-:W2:Y:S01]  /*34a0*/  LDC R21, c[0x0][0x600] ;  /* 0x00018000ff157b82 */ /* 0x000ea20000000800 */
[-CC-:B----4-:R-:W-:Y:S02]  /*34b0*/  SHF.R.U64 R11, R12, R26.reuse, R3.reuse ;  /* 0x0000001a0c0b7219 */ /* 0x190fe40000001203 */
[----:B------:R-:W-:-:S03]  /*34c0*/  SHF.R.U32.HI R3, RZ, R26, R3 ;  /* 0x0000001aff037219 */ /* 0x000fc60000011603 */
[----:B------:R-:W-:Y:S02]  /*34d0*/  IMAD.MOV.U32 R2, RZ, RZ, R11 ;  /* 0x000000ffff027224 */ /* 0x000fe400078e000b */
[----:B------:R-:W4:Y:S01]  /*34e0*/  LDC R25, c[0x0][0x648] ;  /* 0x00019200ff197b82 */ /* 0x000f220000000800 */
[----:B0-----:R-:W-:-:S07]  /*34f0*/  IMAD R14, R7, R6, R14 ;  /* 0x00000006070e7224 */ /* 0x001fce00078e020e */
[----:B------:R-:W0:Y:S08]  /*3500*/  LDC R27, c[0x0][0x638] ;  /* 0x00018e00ff1b7b82 */ /* 0x000e300000000800 */
[----:B------:R-:W0:Y:S01]  /*3510*/  LDC R33, c[0x0][0x610] ;  /* 0x00018400ff217b82 */ /* 0x000e220000000800 */
[----:B-1-3--:R-:W-:Y:S05]  /*3520*/  @!P0 BRA `(.L_x_58) ;  /* 0x0000000000288947 */ /* 0x00afea0003800000 */
[----:B------:R-:W1:Y:S02]  /*3530*/  LDC R0, c[0x0][0x64c] ;  /* 0x00019300ff007b82 */ /* 0x000e640000000800 */
[----:B-1----:R-:W-:-:S05]  /*3540*/  IADD3 R7, P0, R11, R0, RZ ;  /* 0x000000000b077210 */ /* 0x002fca0007f1e0ff */
        /* <DEDUP_REMOVED lines=8> */
.L_x_58:
[----:B------:R-:W-:Y:S01]  /*35d0*/  ISETP.NE.AND P0, PT, R23, 0x1, PT ;  /* 0x000000011700780c */ /* 0x000fe20003f05270 */
[----:B--2---:R-:W-:Y:S01]  /*35e0*/  VIADD R5, R21, 0xffffffff ;  /* 0xffffffff15057836 */ /* 0x004fe20000000000 */
[----:B----4-:R-:W-:Y:S01]  /*35f0*/  SHF.R.U64 R0, R2, R25, R3 ;  /* 0x0000001902007219 */ /* 0x010fe20000001203 */
[----:B------:R-:W-:Y:S01]  /*3600*/  IMAD.MOV R13, RZ, RZ, -R13 ;  /* 0x000000ffff0d7224 */ /* 0x000fe200078e0a0d */
[----:B------:R-:W-:Y:S02]  /*3610*/  LOP3.LUT R3, R12, R45, RZ, 0xc0, !PT ;  /* 0x0000002d0c037212 */ /* 0x000fe400078ec0ff */
[----:B------:R-:W-:Y:S01]  /*3620*/  LOP3.LUT R5, R8, R5, RZ, 0xc0, !PT ;  /* 0x0000000508057212 */ /* 0x000fe200078ec0ff */
[----:B------:R-:W-:Y:S02]  /*3630*/  IMAD.MOV R2, RZ, RZ, -R0 ;  /* 0x000000ffff027224 */ /* 0x000fe400078e0a00 */
[----:B------:R-:W-:Y:S02]  /*3640*/  IMAD R3, R42, R0, R3 ;  /* 0x000000002a037224 */ /* 0x000fe400078e0203 */
[----:B0-----:R-:W-:-:S02]  /*3650*/  IMAD R0, R2, R27, R11 ;  /* 0x0000001b02007224 */ /* 0x001fc400078e020b */
[----:B------:R-:W-:Y:S02]  /*3660*/  @P0 IMAD R14, R20, R13, R15 ;  /* 0x0000000d140e0224 */ /* 0x000fe400078e020f */
[----:B------:R-:W-:Y:S02]  /*3670*/  IMAD R2, R0, R21, R5 ;  /* 0x0000001500027224 */ /* 0x000fe400078e0205 */
[----:B------:R-:W-:Y:S02]  /*3680*/  IMAD R33, R3, R33, R14 ;  /* 0x0000002103217224 */ /* 0x000fe400078e020e */
[----:B------:R-:W-:-:S03]  /*3690*/  IMAD.MOV.U32 R3, RZ, RZ, 0x1 ;  /* 0x00000001ff037424 */ /* 0x000fc600078e00ff */
[----:B------:R-:W-:Y:S02]  /*36a0*/  SEL R32, R2, R33, !P0 ;  /* 0x0000002102207207 */ /* 0x000fe40004000000 */
[----:B------:R-:W-:Y:S01]  /*36b0*/  SEL R33, R33, R2, !P0 ;  /* 0x0000000221217207 */ /* 0x000fe20004000000 */
[----:B------:R-:W-:Y:S01]  /*36c0*/  IMAD.MOV.U32 R2, RZ, RZ, R10 ;  /* 0x000000ffff027224 */ /* 0x000fe200078e000a */
[----:B------:R-:W-:-:S07]  /*36d0*/  PRMT R0, R3, 0x7610, R0 ;  /* 0x0000761003007816 */ /* 0x000fce0000000000 */
.L_x_56:
[----:B------:R-:W-:Y:S02]  /*36e0*/  LOP3.LUT P0, RZ, R0, 0xff, RZ, 0xc0, !PT ;  /* 0x000000ff00ff7812 */ /* 0x000fe4000780c0ff */
[----:B------:R-:W-:-:S11]  /*36f0*/  LOP3.LUT R51, R51, 0x1, RZ, 0x3c, !PT ;  /* 0x0000000133337812 */ /* 0x000fd600078e3cff */
[----:B------:R-:W-:Y:S05]  /*3700*/  @P0 BRA `(.L_x_59) ;  /* 0xffffffe0006c0947 */ /* 0x000fea000383ffff */
[----:B------:R-:W-:Y:S05]  /*3710*/  EXIT ;  /* 0x000000000000794d */ /* 0x000fea0003800000 */
.L_x_18:
[----:B------:R-:W-:-:S08]  /*3720*/  ISETP.NE.AND P0, PT, R5, RZ, PT ;  /* 0x000000ff0500720c */ /* 0x000fd00003f05270 */
[----:B-----5:R-:W0:-:S00]  /*3730*/  USETMAXREG.DEALLOC.CTAPOOL 0x28 ;  /* 0x00000028000079c8 */ /* 0x020e0000080e0500 */
[----:B------:R-:W-:Y:S05]  /*3740*/  @P0 EXIT ;  /* 0x000000000000094d */ /* 0x000fea0003800000 */
[----:B0-----:R-:W-:Y:S01]  /*3750*/  LOP3.LUT P0, RZ, R9, 0xff, RZ, 0xc0, !PT ;  /* 0x000000ff09ff7812 */ /* 0x001fe2000780c0ff */
[----:B------:R-:W-:Y:S02]  /*3760*/  IMAD.MOV.U32 R6, RZ, RZ, 0x1 ;  /* 0x00000001ff067424 */ /* 0x000fe400078e00ff */
[----:B------:R-:W-:-:S10]  /*3770*/  IMAD.MOV.U32 R7, RZ, RZ, RZ ;  /* 0x000000ffff077224 */ /* 0x000fd400078e00ff */
[----:B------:R-:W-:Y:S05]  /*3780*/  @!P0 BRA `(.L_x_60) ;  /* 0x0000000c00688947 */ /* 0x000fea0003800000 */
[----:B------:R-:W0:Y:S01]  /*3790*/  S2R R11, SR_CgaCtaId ;  /* 0x00000000000b7919 */ /* 0x000e220000008800 */
[----:B------:R-:W-:Y:S01]  /*37a0*/  LOP3.LUT P0, RZ, R4, 0x1f, RZ, 0xc0, !PT ;  /* 0x0000001f04ff7812 */ /* 0x000fe2000780c0ff */
[----:B------:R-:W-:Y:S01]  /*37b0*/  ULDC UR5, c[0x0][0x658] ;  /* 0x0001960000057ab9 */ /* 0x000fe20000000800 */
[C---:B------:R-:W-:Y:S01]  /*37c0*/  ISETP.NE.AND P2, PT, R3.reuse, RZ, PT ;  /* 0x000000ff0300720c */ /* 0x040fe20003f45270 */
[----:B------:R-:W-:Y:S01]  /*37d0*/  UMOV UR6, 0xffffffff ;  /* 0xffffffff00067882 */ /* 0x000fe20000000000 */
[----:B------:R-:W-:Y:S01]  /*37e0*/  ISETP.NE.OR P0, PT, R3, RZ, !P0 ;  /* 0x000000ff0300720c */ /* 0x000fe20004705670 */
[----:B------:R-:W-:Y:S01]  /*37f0*/  BSSY B0, `(.L_x_60) ;  /* 0x00000d3000007945 */ /* 0x000fe20003800000 */
[----:B------:R-:W-:Y:S01]  /*3800*/  USHF.L.U32 UR6, UR6, UR5, URZ ;  /* 0x0000000506067299 */ /* 0x000fe2000800063f */
[----:B------:R-:W-:Y:S01]  /*3810*/  IMAD.MOV.U32 R9, RZ, RZ, 0x1 ;  /* 0x00000001ff097424 */ /* 0x000fe200078e00ff */
[----:B------:R-:W-:Y:S01]  /*3820*/  LOP3.LUT R8, R18, 0x2, RZ, 0xfc, !PT ;  /* 0x0000000212087812 */ /* 0x000fe200078efcff */
[----:B------:R-:W-:Y:S01]  /*3830*/  IMAD.MOV.U32 R6, RZ, RZ, 0x1 ;  /* 0x00000001ff067424 */ /* 0x000fe200078e00ff */
[----:B------:R-:W-:Y:S01]  /*3840*/  ULDC UR4, c[0x0][0x600] ;  /* 0x0001800000047ab9 */ /* 0x000fe20000000800 */
[----:B------:R-:W-:Y:S01]  /*3850*/  IMAD.MOV.U32 R7, RZ, RZ, RZ ;  /* 0x000000ffff077224 */ /* 0x000fe200078e00ff */
[----:B------:R-:W-:Y:S01]  /*3860*/  UMOV UR7, 0x1 ;  /* 0x0000000100077882 */ /* 0x000fe20000000000 */
[----:B------:R-:W-:-:S02]  /*3870*/  UIADD3 UR13, UR40, 0x1, URZ ;  /* 0x00000001280d7890 */ /* 0x000fc4000fffe03f */
[----:B------:R-:W-:Y:S02]  /*3880*/  UIADD3 UR4, UR4, -0x1, URZ ;  /* 0xffffffff04047890 */ /* 0x000fe4000fffe03f */
[----:B------:R-:W-:Y:S02]  /*3890*/  USHF.L.U32 UR5, UR7, UR5, URZ ;  /* 0x0000000507057299 */ /* 0x000fe4000800063f */
[----:B------:R-:W-:Y:S01]  /*38a0*/  ULOP3.LUT UR6, URZ, UR6, URZ, 0x33, !UPT ;  /* 0x000000063f067292 */ /* 0x000fe2000f8e333f */
[----:B------:R-:W-:Y:S01]  /*38b0*/  ULDC.64 UR30, c[0x0][0x198] ;  /* 0x00006600001e7ab9 */ /* 0x000fe20000000a00 */
[C---:B0-----:R-:W-:Y:S02]  /*38c0*/  IMAD.SHL.U32 R3, R11.reuse, 0x400, RZ ;  /* 0x000004000b037824 */ /* 0x041fe400078e00ff */
[----:B------:R-:W-:-:S03]  /*38d0*/  IMAD.SHL.U32 R11, R11, 0x8, RZ ;  /* 0x000000080b0b7824 */ /* 0x000fc600078e00ff */
[----:B------:R-:W-:Y:S02]  /*38e0*/  LOP3.LUT R3, R3, 0x400, RZ, 0xc0, !PT ;  /* 0x0000040003037812 */ /* 0x000fe400078ec0ff */
[----:B------:R-:W-:Y:S02]  /*38f0*/  LOP3.LUT R11, R11, 0x8, RZ, 0xc0, !PT ;  /* 0x000000080b0b7812 */ /* 0x000fe400078ec0ff */
[----:B------:R-:W-:-:S07]  /*3900*/  LOP3.LUT R10, R3, 0x2c180, RZ, 0xfc, !PT ;  /* 0x0002c180030a7812 */ /* 0x000fce00078efcff */
.L_x_72:
[----:B------:R-:W-:-:S03]  /*3910*/  UMOV UR7, 0xffffffff ;  /* 0xffffffff00077882 */ /* 0x000fc60000000000 */
[----:B------:R-:W-:Y:S05]  /*3920*/  BRA.DIV UR7, `(.L_x_61) ;  /* 0x0000001607187947 */ /* 0x000fea000b800000 */
[----:B------:R-:W-:-:S13]  /*3930*/  ELECT P6, URZ, PT ;  /* 0x00000000003f782f */ /* 0x000fda00038c0000 */
.L_x_92:
[----:B------:R-:W0:Y:S01]  /*3940*/  LDC R3, c[0x0][0x28c] ;  /* 0x0000a300ff037b82 */ /* 0x000e220000000800 */
[----:B------:R-:W-:Y:S01]  /*3950*/  BSSY B1, `(.L_x_62) ;  /* 0x0000045000017945 */ /* 0x000fe20003800000 */
[----:B0-----:R-:W-:-:S13]  /*3960*/  ISETP.LT.OR P6, PT, R3, 0x1, !P6 ;  /* 0x000000010300780c */ /* 0x001fda00077c1670 */
[----:B------:R-:W-:Y:S05]  /*3970*/  @P6 BRA `(.L_x_63) ;  /* 0x0000000400086947 */ /* 0x000fea0003800000 */
[----:B------:R-:W-:Y:S02]  /*3980*/  IMAD.SHL.U32 R33, R33, 0x40, RZ ;  /* 0x0000004021217824 */ /* 0x000fe400078e00ff */
[----:B------:R-:W-:Y:S02]  /*3990*/  IMAD R32, R32, 0x10, R11 ;  /* 0x0000001020207824 */ /* 0x000fe400078e020b */
[----:B------:R-:W-:Y:S02]  /*39a0*/  IMAD.MOV.U32 R15, RZ, RZ, RZ ;  /* 0x000000ffff0f7224 */ /* 0x000fe400078e00ff */
[----:B------:R-:W-:Y:S02]  /*39b0*/  IMAD.U32 R20, RZ, RZ, UR13 ;  /* 0x0000000dff147e24 */ /* 0x000fe4000f8e00ff */
[----:B------:R-:W-:Y:S02]  /*39c0*/  IMAD.MOV.U32 R3, RZ, RZ, R6 ;  /* 0x000000ffff037224 */ /* 0x000fe400078e0006 */
[----:B------:R-:W-:-:S07]  /*39d0*/  IMAD.MOV.U32 R5, RZ, RZ, R7 ;  /* 0x000000ffff057224 */ /* 0x000fce00078e0007 */
.L_x_67:
[----:B------:R-:W0:Y:S01]  /*39e0*/  S2R R13, SR_CgaCtaId ;  /* 0x00000000000d7919 */ /* 0x000e220000008800 */
[----:B------:R-:W-:Y:S01]  /*39f0*/  MOV R4, 0x400 ;  /* 0x0000040000047802 */ /* 0x000fe20000000f00 */
[----:B------:R-:W1:Y:S03]  /*3a00*/  @!P2 LDC R12, c[0x0][0x500] ;  /* 0x00014000ff0cab82 */ /* 0x000e660000000800 */
[----:B0-----:R-:W-:Y:S02]  /*3a10*/  LEA R14, R13, R4, 0x18 ;  /* 0x000000040d0e7211 */ /* 0x001fe400078ec0ff */
[----:B------:R-:W-:-:S03]  /*3a20*/  SHF.L.U32 R4, R3, 0x1f, RZ ;  /* 0x0000001f03047819 */ /* 0x000fc600000006ff */
[----:B------:R-:W-:-:S04]  /*3a30*/  IMAD R13, R5, 0x8, R14 ;  /* 0x00000008050d7824 */ /* 0x000fc800078e020e */
[----:B------:R-:W0:Y:S02]  /*3a40*/  SYNCS.PHASECHK.TRANS64.TRYWAIT P1, [R13+URZ+0x58], R4 ;  /* 0x000058040d0075a7 */ /* 0x000e24000802017f */
[----:B01----:R-:W-:Y:S05]  /*3a50*/  @!P1 BRA `(.L_x_64) ;  /* 0x0000001000ec9947 */ /* 0x003fea0003800000 */
.L_x_93:
[----:B0-----:R-:W-:Y:S01]  /*3a60*/  PRMT R4, R8, 0x9910, RZ ;  /* 0x0000991008047816 */ /* 0x001fe200000000ff */
[----:B------:R0:W-:Y:S03]  /*3a70*/  @!P2 SYNCS.ARRIVE.TRANS64 RZ, [R13+URZ], R12 ;  /* 0x0000000c0dffa9a7 */ /* 0x0001e6000800003f */
[----:B------:R-:W-:-:S13]  /*3a80*/  ISETP.NE.AND P1, PT, R4, 0x2, PT ;  /* 0x000000020400780c */ /* 0x000fda0003f25270 */
[----:B0-----:R-:W-:Y:S05]  /*3a90*/  @P1 BRA `(.L_x_65) ;  /* 0x0000000000041947 */ /* 0x001fea0003800000 */
[----:B------:R-:W-:Y:S01]  /*3aa0*/  BPT.TRAP 0x1 ;  /* 0x000000040000795c */ /* 0x000fe20000300000 */
.L_x_65:
[----:B------:R-:W-:Y:S05]  /*3ab0*/  @P0 BRA `(.L_x_66) ;  /* 0x0000000000040947 */ /* 0x000fea0003800000 */
[----:B------:R-:W-:Y:S01]  /*3ac0*/  BPT.TRAP 0x1 ;  /* 0x000000040000795c */ /* 0x000fe20000300000 */
.L_x_66:
[----:B------:R-:W-:Y:S01]  /*3ad0*/  R2UR UR7, R14 ;  /* 0x000000000e0772ca */ /* 0x000fe200000e0000 */
[----:B------:R-:W-:Y:S01]  /*3ae0*/  IMAD R4, R5, 0x1000, R10 ;  /* 0x0000100005047824 */ /* 0x000fe200078e020a */
[----:B------:R-:W-:Y:S01]  /*3af0*/  R2UR UR26, R15 ;  /* 0x000000000f1a72ca */ /* 0x000fe200000e0000 */
[----:B------:R-:W-:Y:S01]  /*3b00*/  IMAD R14, R5, 0x4000, R14 ;  /* 0x00004000050e7824 */ /* 0x000fe200078e020e */
[----:B------:R-:W-:Y:S01]  /*3b10*/  R2UR UR25, R13 ;  /* 0x000000000d1972ca */ /* 0x000fe200000e0000 */
[----:B------:R-:W-:Y:S01]  /*3b20*/  VIADD R20, R20, 0xffffffff ;  /* 0xffffffff14147836 */ /* 0x000fe20000000000 */
[----:B------:R-:W-:Y:S01]  /*3b30*/  R2UR UR32, R4 ;  /* 0x00000000042072ca */ /* 0x000fe200000e0000 */
[----:B------:R-:W-:Y:S01]  /*3b40*/  UIADD3 UR14, UP0, UR30, 0xf0, URZ ;  /* 0x000000f01e0e7890 */ /* 0x000fe2000ff1e03f */
[----:B------:R-:W-:Y:S01]  /*3b50*/  R2UR UR16, R14 ;  /* 0x000000000e1072ca */ /* 0x000fe200000e0000 */
[----:B------:R-:W-:Y:S01]  /*3b60*/  UIADD3 UR38, UP1, UR30, 0x1f0, URZ ;  /* 0x000001f01e267890 */ /* 0x000fe2000ff3e03f */
[----:B------:R-:W-:Y:S01]  /*3b70*/  R2UR UR28, R2 ;  /* 0x00000000021c72ca */ /* 0x000fe200000e0000 */
[----:B------:R-:W-:Y:S01]  /*3b80*/  UIADD3.X UR15, URZ, UR31, URZ, UP0, !UPT ;  /* 0x0000001f3f0f7290 */ /* 0x000fe200087fe43f */
[----:B------:R-:W-:Y:S01]  /*3b90*/  R2UR UR27, R33 ;  /* 0x00000000211b72ca */ /* 0x000fe200000e0000 */
[----:B------:R-:W-:Y:S01]  /*3ba0*/  UIADD3.X UR39, URZ, UR31, URZ, UP1, !UPT ;  /* 0x0000001f3f277290 */ /* 0x000fe20008ffe43f */
[----:B------:R-:W-:Y:S01]  /*3bb0*/  R2UR UR35, R32 ;  /* 0x00000000202372ca */ /* 0x000fe200000e0000 */
[----:B------:R-:W-:Y:S01]  /*3bc0*/  UIADD3 UR18, UR26, 0x80, URZ ;  /* 0x000000801a127890 */ /* 0x000fe2000fffe03f */
[----:B------:R-:W-:Y:S01]  /*3bd0*/  ISETP.GT.AND P3, PT, R20, 0x1, PT ;  /* 0x000000011400780c */ /* 0x000fe20003f64270 */
[----:B------:R-:W-:Y:S01]  /*3be0*/  VIADD R5, R5, 0x1 ;  /* 0x0000000105057836 */ /* 0x000fe20000000000 */
[----:B------:R-:W-:Y:S01]  /*3bf0*/  UMOV UR22, 0x0 ;  /* 0x0000000000167882 */ /* 0x000fe20000000000 */
[----:B------:R-:W-:Y:S01]  /*3c00*/  UIADD3 UR32, UR7, UR32, URZ ;  /* 0x0000002007207290 */ /* 0x000fe2000fffe03f */
[----:B------:R-:W-:Y:S01]  /*3c10*/  VIADD R15, R15, 0x100 ;  /* 0x000001000f0f7836 */ /* 0x000fe20000000000 */
[----:B------:R-:W-:Y:S01]  /*3c20*/  UIADD3 UR24, UR16, 0x180, URZ ;  /* 0x0000018010187890 */ /* 0x000fe2000fffe03f */
[----:B------:R-:W-:Y:S01]  /*3c30*/  ISETP.NE.AND P1, PT, R5, 0xb, PT ;  /* 0x0000000b0500780c */ /* 0x000fe20003f25270 */
[----:B------:R-:W-:-:S02]  /*3c40*/  UIADD3 UR16, UR16, 0x2180, URZ ;  /* 0x0000218010107890 */ /* 0x000fc4000fffe03f */
[----:B------:R-:W-:Y:S01]  /*3c50*/  UIADD3 UR8, UR32, 0x800, URZ ;  /* 0x0000080020087890 */ /* 0x000fe2000fffe03f */
[----:B------:R-:W-:Y:S01]  /*3c60*/  SEL R4, RZ, 0x1, P1 ;  /* 0x00000001ff047807 */ /* 0x000fe20000800000 */
[----:B------:R-:W-:Y:S01]  /*3c70*/  UMOV UR23, 0x10000000 ;  /* 0x1000000000177882 */ /* 0x000fe20000000000 */
[----:B------:R-:W-:Y:S01]  /*3c80*/  UMOV UR17, UR25 ;  /* 0x0000001900117c82 */ /* 0x000fe20008000000 */
[----:B------:R-:W-:Y:S01]  /*3c90*/  UMOV UR20, UR28 ;  /* 0x0000001c00147c82 */ /* 0x000fe20008000000 */
[----:B------:R-:W-:Y:S01]  /*3ca0*/  UMOV UR19, UR27 ;  /* 0x0000001b00137c82 */ /* 0x000fe20008000000 */
[----:B------:R-:W-:Y:S01]  /*3cb0*/  UMOV UR21, 0x30000 ;  /* 0x0003000000157882 */ /* 0x000fe20000000000 */
[----:B------:R-:W-:Y:S01]  /*3cc0*/  UMOV UR33, UR25 ;  /* 0x0000001900217c82 */ /* 0x000fe20008000000 */
[----:B------:R-:W-:Y:S01]  /*3cd0*/  UMOV UR34, UR26 ;  /* 0x0000001a00227c82 */ /* 0x000fe20008000000 */
[----:B------:R-:W-:Y:S01]  /*3ce0*/  UMOV UR36, UR28 ;  /* 0x0000001c00247c82 */ /* 0x000fe20008000000 */
[----:B------:R0:W-:Y:S01]  /*3cf0*/  UTMALDG.3D [UR24], [UR14], desc[UR22] ;  /* 0x000016180e0075b4 */ /* 0x0001e20008011000 */
[----:B------:R-:W-:Y:S01]  /*3d00*/  UMOV UR9, UR25 ;  /* 0x0000001900097c82 */ /* 0x000fe20008000000 */
[----:B------:R-:W-:Y:S01]  /*3d10*/  UMOV UR12, UR28 ;  /* 0x0000001c000c7c82 */ /* 0x000fe20008000000 */
[----:B------:R-:W-:Y:S01]  /*3d20*/  UMOV UR11, UR35 ;  /* 0x00000023000b7c82 */ /* 0x000fe20008000000 */
[----:B------:R-:W-:Y:S01]  /*3d30*/  UMOV UR10, UR18 ;  /* 0x00000012000a7c82 */ /* 0x000fe20008000000 */
[----:B------:R-:W-:-:S02]  /*3d40*/  LOP3.LUT R3, R3, R4, RZ, 0x3c, !PT ;  /* 0x0000000403037212 */ /* 0x000fc400078e3cff */
[----:B------:R-:W-:Y:S01]  /*3d50*/  SEL R5, R5, RZ, P1 ;  /* 0x000000ff05057207 */ /* 0x000fe20000800000 */
[----:B------:R0:W-:Y:S01]  /*3d60*/  UTMALDG.3D [UR16], [UR14], desc[UR22] ;  /* 0x000016100e0075b4 */ /* 0x0001e20008011000 */
[----:B------:R0:W-:Y:S01]  /*3d70*/  UTMALDG.3D.MULTICAST [UR32], [UR38], UR21, desc[UR22] ;  /* 0x00001620260073b4 */ /* 0x0001e20008011815 */
[----:B------:R0:W-:Y:S02]  /*3d80*/  UTMALDG.3D.MULTICAST [UR8], [UR38], UR21, desc[UR22] ;  /* 0x00001608260073b4 */ /* 0x0001e40008011815 */
[----:B0-----:R-:W-:Y:S05]  /*3d90*/  @P3 BRA `(.L_x_67) ;  /* 0xfffffffc00103947 */ /* 0x001fea000383ffff */
.L_x_63:
[----:B------:R-:W-:Y:S05]  /*3da0*/  BSYNC B1 ;  /* 0x0000000000017941 */ /* 0x000fea0003800000 */
.L_x_62:
[----:B------:R-:W-:Y:S01]  /*3db0*/  LOP3.LUT P4, RZ, R9, 0xff, RZ, 0xc0, !PT ;  /* 0x000000ff09ff7812 */ /* 0x000fe2000788c0ff */
[----:B------:R-:W-:Y:S01]  /*3dc0*/  VIADD R4, R7, UR40 ;  /* 0x0000002807047c36 */ /* 0x000fe20008000000 */
[----:B------:R-:W-:Y:S01]  /*3dd0*/  ULDC.64 UR8, c[0x0][0x650] ;  /* 0x0001940000087ab9 */ /* 0x000fe20000000a00 */
[----:B------:R-:W-:Y:S01]  /*3de0*/  IMAD.U32 R7, RZ, RZ, UR40 ;  /* 0x00000028ff077e24 */ /* 0x000fe2000f8e00ff */
[----:B------:R-:W-:Y:S01]  /*3df0*/  UISETP.GE.U32.AND UP0, UPT, UR40, 0xb, UPT ;  /* 0x0000000b2800788c */ /* 0x000fe2000bf06070 */
[----:B------:R-:W-:Y:S01]  /*3e00*/  BSSY B1, `(.L_x_68) ;  /* 0x000006f000017945 */ /* 0x000fe20003800000 */
[----:B------:R-:W-:Y:S01]  /*3e10*/  ISETP.GT.U32.AND P1, PT, R4, 0xa, PT ;  /* 0x0000000a0400780c */ /* 0x000fe20003f24070 */
[----:B------:R-:W-:Y:S01]  /*3e20*/  IMAD.MOV.U32 R33, RZ, RZ, -0x1 ;  /* 0xffffffffff217424 */ /* 0x000fe200078e00ff */
[----:B------:R-:W-:Y:S01]  /*3e30*/  PRMT R9, RZ, 0x7610, R9 ;  /* 0x00007610ff097816 */ /* 0x000fe20000000009 */
[----:B------:R-:W-:Y:S01]  /*3e40*/  IMAD.MOV.U32 R32, RZ, RZ, -0x1 ;  /* 0xffffffffff207424 */ /* 0x000fe200078e00ff */
[----:B------:R-:W-:-:S02]  /*3e50*/  ISETP.LT.U32.AND P1, PT, R7, 0xb, P1 ;  /* 0x0000000b0700780c */ /* 0x000fc40000f21070 */
[----:B------:R-:W-:Y:S01]  /*3e60*/  PLOP3.LUT P3, PT, PT, PT, UP0, 0x80, 0x0 ;  /* 0x000000000000781c */ /* 0x000fe20003f6f008 */
[----:B------:R-:W0:Y:S01]  /*3e70*/  @P4 S2R R3, SR_CgaCtaId ;  /* 0x0000000000034919 */ /* 0x000e220000008800 */
[----:B------:R-:W-:-:S04]  /*3e80*/  @P4 MOV R2, 0x400 ;  /* 0x0000040000024802 */ /* 0x000fc80000000f00 */
[----:B0-----:R-:W-:Y:S01]  /*3e90*/  @P4 LEA R5, R3, R2, 0x18 ;  /* 0x0000000203054211 */ /* 0x001fe200078ec0ff */
[----:B------:R-:W-:-:S03]  /*3ea0*/  IMAD.WIDE.U32 R2, R4, -0x45d1745d, RZ ;  /* 0xba2e8ba304027825 */ /* 0x000fc600078e00ff */
[----:B------:R0:W-:Y:S01]  /*3eb0*/  @P4 SYNCS.ARRIVE.TRANS64.A1T0 RZ, [R5+URZ+0xe8], RZ ;  /* 0x0000e8ff05ff49a7 */ /* 0x0001e2000810003f */
[----:B------:R-:W-:Y:S01]  /*3ec0*/  IADD3 R22, P4, R22, R16, RZ ;  /* 0x0000001016167210 */ /* 0x000fe20007f9e0ff */
[----:B------:R-:W-:-:S04]  /*3ed0*/  IMAD.MOV.U32 R2, RZ, RZ, -0x1 ;  /* 0xffffffffff027424 */ /* 0x000fc800078e00ff */
[----:B------:R-:W-:Y:S01]  /*3ee0*/  IMAD.X R19, R19, 0x1, R0, P4 ;  /* 0x0000000113137824 */ /* 0x000fe200020e0600 */
[----:B0-----:R-:W-:Y:S02]  /*3ef0*/  SHF.R.U32.HI R5, RZ, 0x3, R3 ;  /* 0x00000003ff057819 */ /* 0x001fe40000011603 */
[----:B------:R-:W-:Y:S02]  /*3f00*/  SEL R3, RZ, 0x1, !P1 ;  /* 0x00000001ff037807 */ /* 0x000fe40004800000 */
[----:B------:R-:W-:Y:S01]  /*3f10*/  ISETP.GE.U32.AND P1, PT, R22, UR8, PT ;  /* 0x0000000816007c0c */ /* 0x000fe2000bf26070 */
[----:B------:R-:W-:Y:S01]  /*3f20*/  IMAD R7, R5, -0xb, R4 ;  /* 0xfffffff505077824 */ /* 0x000fe200078e0204 */
[----:B------:R-:W-:Y:S02]  /*3f30*/  LOP3.LUT R6, R6, R3, RZ, 0x3c, !PT ;  /* 0x0000000306067212 */ /* 0x000fe400078e3cff */
[----:B------:R-:W-:Y:S02]  /*3f40*/  ISETP.GE.U32.AND.EX P1, PT, R19, UR9, PT, P1 ;  /* 0x0000000913007c0c */ /* 0x000fe4000bf26110 */
[----:B------:R-:W-:-:S02]  /*3f50*/  @P3 LOP3.LUT R6, R6, 0x1, R5, 0x78, !PT ;  /* 0x0000000106063812 */ /* 0x000fc400078e7805 */
[----:B------:R-:W-:-:S09]  /*3f60*/  PRMT R3, RZ, 0x7610, R3 ;  /* 0x00007610ff037816 */ /* 0x000fd20000000003 */
[----:B------:R-:W-:Y:S05]  /*3f70*/  @P1 BRA `(.L_x_69) ;  /* 0x00000004005c1947 */ /* 0x000fea0003800000 */
[----:B------:R-:W0:Y:S01]  /*3f80*/  S2R R13, SR_CTAID.X ;  /* 0x00000000000d7919 */ /* 0x000e220000002500 */
[----:B------:R-:W-:Y:S01]  /*3f90*/  ULDC.64 UR8, c[0x0][0x628] ;  /* 0x00018a0000087ab9 */ /* 0x000fe20000000a00 */
[----:B------:R-:W-:Y:S01]  /*3fa0*/  ULDC UR10, c[0x0][0x630] ;  /* 0x00018c00000a7ab9 */ /* 0x000fe20000000800 */
[----:B------:R-:W-:Y:S01]  /*3fb0*/  ISETP.NE.U32.AND P1, PT, RZ, UR8, PT ;  /* 0x00000008ff007c0c */ /* 0x000fe2000bf25070 */
[----:B------:R-:W1:Y:S01]  /*3fc0*/  S2R R14, SR_CTAID.Y ;  /* 0x00000000000e7919 */ /* 0x000e620000002600 */
[----:B------:R-:W-:Y:S01]  /*3fd0*/  ULDC UR11, c[0x0][0x150] ;  /* 0x00005400000b7ab9 */ /* 0x000fe20000000800 */
[----:B------:R-:W-:Y:S01]  /*3fe0*/  IMAD.MOV.U32 R2, RZ, RZ, R22 ;  /* 0x000000ffff027224 */ /* 0x000fe200078e0016 */
[----:B------:R-:W-:Y:S01]  /*3ff0*/  ISETP.NE.AND.EX P1, PT, RZ, UR9, PT, P1 ;  /* 0x00000009ff007c0c */ /* 0x000fe2000bf25310 */
[----:B------:R-:W-:Y:S01]  /*4000*/  IMAD.MOV.U32 R3, RZ, RZ, R19 ;  /* 0x000000ffff037224 */ /* 0x000fe200078e0013 */
[----:B0-----:R-:W-:-:S11]  /*4010*/  I2FP.F32.U32 R20, R13 ;  /* 0x0000000d00147245 */ /* 0x001fd60000201000 */
[----:B------:R-:W-:Y:S05]  /*4020*/  @!P1 BRA `(.L_x_70) ;  /* 0x0000000000289947 */ /* 0x000fea0003800000 */
[----:B------:R-:W-:Y:S02]  /*4030*/  ULDC UR7, c[0x0][0x634] ;  /* 0x00018d0000077ab9 */ /* 0x000fe40000000800 */
[----:B------:R-:W-:-:S05]  /*4040*/  IADD3 R3, P1, R22, UR7, RZ ;  /* 0x0000000716037c10 */ /* 0x000fca000ff3e0ff */
[----:B------:R-:W-:-:S04]  /*4050*/  IMAD.X R15, RZ, RZ, R19, P1 ;  /* 0x000000ffff0f7224 */ /* 0x000fc800008e0613 */
[----:B------:R-:W-:-:S04]  /*4060*/  IMAD.WIDE.U32 R4, R15, UR8, RZ ;  /* 0x000000080f047c25 */ /* 0x000fc8000f8e00ff */
[----:B------:R-:W-:-:S04]  /*4070*/  IMAD.WIDE.U32 R4, P1, R3, UR9, R4 ;  /* 0x0000000903047c25 */ /* 0x000fc8000f820004 */
[----:B------:R-:W-:-:S04]  /*4080*/  IMAD.WIDE.U32 R2, R3, UR8, RZ ;  /* 0x0000000803027c25 */ /* 0x000fc8000f8e00ff */
[----:B------:R-:W-:Y:S01]  /*4090*/  IMAD.MOV.U32 R2, RZ, RZ, R5 ;  /* 0x000000ffff027224 */ /* 0x000fe200078e0005 */
[----:B------:R-:W-:Y:S01]  /*40a0*/  IADD3 RZ, P3, R3, R4, RZ ;  /* 0x0000000403ff7210 */ /* 0x000fe20007f7e0ff */
[----:B------:R-:W-:-:S04]  /*40b0*/  IMAD.X R3, RZ, RZ, RZ, P1 ;  /* 0x000000ffff037224 */ /* 0x000fc800008e06ff */
[----:B------:R-:W-:-:S08]  /*40c0*/  IMAD.WIDE.U32.X R2, R15, UR9, R2, P3 ;  /* 0x000000090f027c25 */ /* 0x000fd000098e0402 */
.L_x_70:
[--C-:B------:R-:W-:Y:S01]  /*40d0*/  SHF.R.U64 R12, R2, UR10, R3.reuse ;  /* 0x0000000a020c7c19 */ /* 0x100fe20008001203 */
[----:B------:R-:W-:Y:S01]  /*40e0*/  FMUL R20, R20, UR11 ;  /* 0x0000000b14147c20 */ /* 0x000fe20008400000 */
[----:B------:R-:W-:Y:S01]  /*40f0*/  SHF.R.U32.HI R2, RZ, UR10, R3 ;  /* 0x0000000aff027c19 */ /* 0x000fe20008011603 */
[----:B------:R-:W0:Y:S01]  /*4100*/  LDC R4, c[0x0][0x144] ;  /* 0x00005100ff047b82 */ /* 0x000e220000000800 */
[----:B------:R-:W-:Y:S01]  /*4110*/  IADD3 R15, P1, RZ, -R12, RZ ;  /* 0x8000000cff0f7210 */ /* 0x000fe20007f3e0ff */
[----:B------:R-:W-:Y:S01]  /*4120*/  ULDC.64 UR8, c[0x0][0x620] ;  /* 0x0001880000087ab9 */ /* 0x000fe20000000a00 */
[----:B-1----:R-:W-:Y:S01]  /*4130*/  I2FP.F32.U32 R3, R14 ;  /* 0x0000000e00037245 */ /* 0x002fe20000201000 */
[----:B------:R-:W-:Y:S01]  /*4140*/  ULDC UR7, c[0x0][0x154] ;  /* 0x0000550000077ab9 */ /* 0x000fe20000000800 */
[----:B------:R-:W1:Y:S01]  /*4150*/  F2I.U32.TRUNC.NTZ R20, R20 ;  /* 0x0000001400147305 */ /* 0x000e62000020f000 */
[----:B------:R-:W-:Y:S01]  /*4160*/  IMAD.X R2, RZ, RZ, ~R2, P1 ;  /* 0x000000ffff027224 */ /* 0x000fe200008e0e02 */
[----:B------:R-:W-:Y:S01]  /*4170*/  ISETP.NE.AND P4, PT, R23, 0x1, PT ;  /* 0x000000011700780c */ /* 0x000fe20003f85270 */
[----:B------:R-:W-:Y:S01]  /*4180*/  FMUL R21, R3, UR7 ;  /* 0x0000000703157c20 */ /* 0x000fe20008400000 */
[----:B------:R-:W2:Y:S01]  /*4190*/  LDC R25, c[0x0][0x148] ;  /* 0x00005200ff197b82 */ /* 0x000ea20000000800 */
[----:B------:R-:W-:Y:S01]  /*41a0*/  IMAD R2, R2, UR8, RZ ;  /* 0x0000000802027c24 */ /* 0x000fe2000f8e02ff */
[----:B------:R-:W-:Y:S01]  /*41b0*/  ULDC UR7, c[0x0][0x618] ;  /* 0x0001860000077ab9 */ /* 0x000fe20000000800 */
[----:B------:R-:W-:-:S02]  /*41c0*/  IMAD.MOV.U32 R3, RZ, RZ, R19 ;  /* 0x000000ffff037224 */ /* 0x000fc400078e0013 */
[----:B------:R-:W-:Y:S01]  /*41d0*/  IMAD R5, R15, UR9, R2 ;  /* 0x000000090f057c24 */ /* 0x000fe2000f8e0202 */
[----:B------:R-:W3:Y:S01]  /*41e0*/  F2I.U32.TRUNC.NTZ R21, R21 ;  /* 0x0000001500157305 */ /* 0x000ee2000020f000 */
[----:B------:R-:W-:-:S04]  /*41f0*/  IMAD.MOV.U32 R2, RZ, RZ, R22 ;  /* 0x000000ffff027224 */ /* 0x000fc800078e0016 */
[----:B------:R-:W-:Y:S01]  /*4200*/  IMAD.WIDE.U32 R2, R15, UR8, R2 ;  /* 0x000000080f027c25 */ /* 0x000fe2000f8e0002 */
[----:B------:R-:W-:Y:S02]  /*4210*/  ULDC.64 UR8, c[0x0][0x640] ;  /* 0x0001900000087ab9 */ /* 0x000fe40000000a00 */
[----:B------:R-:W-:Y:S01]  /*4220*/  ISETP.NE.U32.AND P1, PT, RZ, UR8, PT ;  /* 0x00000008ff007c0c */ /* 0x000fe2000bf25070 */
[----:B------:R-:W-:Y:S02]  /*4230*/  IMAD.IADD R3, R3, 0x1, R5 ;  /* 0x0000000103037824 */ /* 0x000fe400078e0205 */
[----:B-1----:R-:W-:Y:S01]  /*4240*/  IMAD.MOV R20, RZ, RZ, -R20 ;  /* 0x000000ffff147224 */ /* 0x002fe200078e0a14 */
[----:B------:R-:W-:Y:S02]  /*4250*/  ISETP.NE.AND.EX P1, PT, RZ, UR9, PT, P1 ;  /* 0x00000009ff007c0c */ /* 0x000fe4000bf25310 */
[----:B------:R-:W-:Y:S01]  /*4260*/  SHF.R.U64 R15, R2, UR7, R3 ;  /* 0x00000007020f7c19 */ /* 0x000fe20008001203 */
[----:B0-----:R-:W-:Y:S01]  /*4270*/  IMAD R13, R4, R20, R13 ;  /* 0x00000014040d7224 */ /* 0x001fe200078e020d */
[----:B------:R-:W-:Y:S01]  /*4280*/  SHF.R.U32.HI R2, RZ, UR7, R3 ;  /* 0x00000007ff027c19 */ /* 0x000fe20008011603 */
[----:B------:R-:W-:Y:S01]  /*4290*/  ULDC UR7, c[0x0][0x608] ;  /* 0x0001820000077ab9 */ /* 0x000fe20000000800 */
[----:B---3--:R-:W-:-:S02]  /*42a0*/  IMAD.MOV R4, RZ, RZ, -R21 ;  /* 0x000000ffff047224 */ /* 0x008fc400078e0a15 */
[--C-:B------:R-:W-:Y:S02]  /*42b0*/  SHF.R.U64 R20, R15, UR7, R2.reuse ;  /* 0x000000070f147c19 */ /* 0x100fe40008001202 */
[----:B------:R-:W-:Y:S01]  /*42c0*/  SHF.R.U32.HI R3, RZ, UR7, R2 ;  /* 0x00000007ff037c19 */ /* 0x000fe20008011602 */
[----:B------:R-:W-:Y:S01]  /*42d0*/  ULDC UR7, c[0x0][0x658] ;  /* 0x0001960000077ab9 */ /* 0x000fe20000000800 */
[----:B--2---:R-:W-:Y:S02]  /*42e0*/  @P4 IMAD R13, R25, R4, R14 ;  /* 0x00000004190d4224 */ /* 0x004fe400078e020e */
[--C-:B------:R-:W-:Y:S02]  /*42f0*/  SHF.R.U64 R14, R20, UR7, R3.reuse ;  /* 0x00000007140e7c19 */ /* 0x100fe40008001203 */
[----:B------:R-:W-:-:S03]  /*4300*/  SHF.R.U32.HI R21, RZ, UR7, R3 ;  /* 0x00000007ff157c19 */ /* 0x000fc60008011603 */
[----:B------:R-:W-:Y:S02]  /*4310*/  IMAD.MOV.U32 R4, RZ, RZ, R14 ;  /* 0x000000ffff047224 */ /* 0x000fe400078e000e */
[----:B------:R-:W-:Y:S01]  /*4320*/  IMAD.MOV.U32 R3, RZ, RZ, R21 ;  /* 0x000000ffff037224 */ /* 0x000fe200078e0015 */
[----:B------:R-:W-:Y:S06]  /*4330*/  @!P1 BRA `(.L_x_71) ;  /* 0x00000000002c9947 */ /* 0x000fec0003800000 */
        /* <DEDUP_REMOVED lines=9> */
[----:B------:R-:W-:-:S04]  /*43d0*/  IMAD.WIDE.U32.X R2, R21, UR9, R2, P3 ;  /* 0x0000000915027c25 */ /* 0x000fc800098e0402 */
[----:B------:R-:W-:-:S07]  /*43e0*/  IMAD.MOV.U32 R4, RZ, RZ, R2 ;  /* 0x000000ffff047224 */ /* 0x000fce00078e0002 */
.L_x_71:
[----:B------:R-:W-:Y:S01]  /*43f0*/  ULDC UR7, c[0x0][0x648] ;  /* 0x0001920000077ab9 */ /* 0x000fe20000000800 */
[----:B------:R-:W-:Y:S01]  /*4400*/  LOP3.LUT R2, R20, UR6, RZ, 0xc0, !PT ;  /* 0x0000000614027c12 */ /* 0x000fe2000f8ec0ff */
[----:B------:R-:W-:Y:S01]  /*4410*/  ULDC UR8, c[0x0][0x610] ;  /* 0x0001840000087ab9 */ /* 0x000fe20000000800 */
[----:B------:R-:W-:Y:S01]  /*4420*/  SHF.R.U64 R3, R4, UR7, R3 ;  /* 0x0000000704037c19 */ /* 0x000fe20008001203 */
[----:B------:R-:W-:Y:S01]  /*4430*/  ULDC UR7, c[0x0][0x638] ;  /* 0x00018e0000077ab9 */ /* 0x000fe20000000800 */
[----:B------:R-:W-:-:S03]  /*4440*/  LOP3.LUT R15, R15, UR4, RZ, 0xc0, !PT ;  /* 0x000000040f0f7c12 */ /* 0x000fc6000f8ec0ff */
[----:B------:R-:W-:Y:S02]  /*4450*/  IMAD.MOV R5, RZ, RZ, -R3 ;  /* 0x000000ffff057224 */ /* 0x000fe400078e0a03 */
[----:B------:R-:W-:Y:S02]  /*4460*/  IMAD R2, R3, UR5, R2 ;  /* 0x0000000503027c24 */ /* 0x000fe4000f8e0202 */
[----:B------:R-:W-:Y:S01]  /*4470*/  IMAD R14, R5, UR7, R14 ;  /* 0x00000007050e7c24 */ /* 0x000fe2000f8e020e */
[----:B------:R-:W-:Y:S01]  /*4480*/  ULDC UR7, c[0x0][0x600] ;  /* 0x0001800000077ab9 */ /* 0x000fe20000000800 */
[----:B------:R-:W-:Y:S02]  /*4490*/  IMAD R13, R2, UR8, R13 ;  /* 0x00000008020d7c24 */ /* 0x000fe4000f8e020d */
[----:B------:R-:W-:Y:S02]  /*44a0*/  IMAD R14, R14, UR7, R15 ;  /* 0x000000070e0e7c24 */ /* 0x000fe4000f8e020f */
[----:B------:R-:W-:-:S02]  /*44b0*/  IMAD.MOV.U32 R3, RZ, RZ, 0x1 ;  /* 0x00000001ff037424 */ /* 0x000fc400078e00ff */
[----:B------:R-:W-:Y:S01]  /*44c0*/  IMAD.MOV.U32 R2, RZ, RZ, R12 ;  /* 0x000000ffff027224 */ /* 0x000fe200078e000c */
[----:B------:R-:W-:Y:S02]  /*44d0*/  SEL R32, R14, R13, !P4 ;  /* 0x0000000d0e207207 */ /* 0x000fe40006000000 */
[----:B------:R-:W-:-:S07]  /*44e0*/  SEL R33, R13, R14, !P4 ;  /* 0x0000000e0d217207 */ /* 0x000fce0006000000 */
.L_x_69:
[----:B------:R-:W-:Y:S05]  /*44f0*/  BSYNC B1 ;  /* 0x0000000000017941 */ /* 0x000fea0003800000 */
.L_x_68:
[----:B------:R-:W-:-:S13]  /*4500*/  LOP3.LUT P1, RZ, R3, 0xff, RZ, 0xc0, !PT ;  /* 0x000000ff03ff7812 */ /* 0x000fda000782c0ff */
[----:B------:R-:W-:Y:S05]  /*4510*/  @P1 BRA `(.L_x_72) ;  /* 0xfffffff000fc1947 */ /* 0x000fea000383ffff */
[----:B------:R-:W-:Y:S05]  /*4520*/  BSYNC B0 ;  /* 0x0000000000007941 */ /* 0x000fea0003800000 */
.L_x_60:
[----:B------:R-:W-:-:S03]  /*4530*/  UMOV UR7, 0xffffffff ;  /* 0xffffffff00077882 */ /* 0x000fc60000000000 */
[----:B------:R-:W-:Y:S05]  /*4540*/  BRA.DIV UR7, `(.L_x_73) ;  /* 0x0000000a07447947 */ /* 0x000fea000b800000 */
[----:B------:R-:W-:-:S13]  /*4550*/  ELECT P6, URZ, PT ;  /* 0x00000000003f782f */ /* 0x000fda00038c0000 */
.L_x_96:
[----:B------:R-:W-:Y:S04]  /*4560*/  BSSY B0, `(.L_x_74) ;  /* 0x000006a000007945 */ /* 0x000fe80003800000 */
[----:B------:R-:W-:Y:S05]  /*4570*/  @!P6 BRA `(.L_x_75) ;  /* 0x0000000400a0e947 */ /* 0x000fea0003800000 */
[----:B------:R-:W-:-:S04]  /*4580*/  LOP3.LUT R18, R18, 0x2, RZ, 0xfc, !PT ;  /* 0x0000000212127812 */ /* 0x000fc800078efcff */
[----:B------:R-:W-:-:S13]  /*4590*/  ISETP.NE.AND P0, PT, R18, 0x3, PT ;  /* 0x000000031200780c */ /* 0x000fda0003f05270 */
[----:B------:R-:W-:Y:S05]  /*45a0*/  @!P0 BRA `(.L_x_76) ;  /* 0x0000000000048947 */ /* 0x000fea0003800000 */
[----:B------:R-:W-:Y:S01]  /*45b0*/  BPT.TRAP 0x1 ;  /* 0x000000040000795c */ /* 0x000fe20000300000 */
.L_x_76:
[----:B------:R-:W0:Y:S01]  /*45c0*/  S2R R3, SR_CgaCtaId ;  /* 0x0000000000037919 */ /* 0x000e220000008800 */
[----:B------:R-:W-:Y:S02]  /*45d0*/  MOV R0, 0x400 ;  /* 0x0000040000007802 */ /* 0x000fe40000000f00 */
[----:B------:R-:W-:Y:S02]  /*45e0*/  SHF.L.U32 R2, R6, 0x1f, RZ ;  /* 0x0000001f06027819 */ /* 0x000fe400000006ff */
[----:B0-----:R-:W-:-:S05]  /*45f0*/  LEA R0, R3, R0, 0x18 ;  /* 0x0000000003007211 */ /* 0x001fca00078ec0ff */
[----:B------:R-:W-:-:S04]  /*4600*/  VIADD R0, R0, 0x58 ;  /* 0x0000005800007836 */ /* 0x000fc80000000000 */
[C---:B------:R-:W-:Y:S02]  /*4610*/  IMAD R5, R7.reuse, 0x8, R0 ;  /* 0x0000000807057824 */ /* 0x040fe400078e0200 */
[----:B------:R-:W-:Y:S02]  /*4620*/  VIADD R7, R7, 0x1 ;  /* 0x0000000107077836 */ /* 0x000fe40000000000 */
[----:B------:R-:W0:Y:S03]  /*4630*/  SYNCS.PHASECHK.TRANS64.TRYWAIT P0, [R5+URZ], R2 ;  /* 0x00000002050075a7 */ /* 0x000e26000800017f */
[----:B------:R-:W-:-:S04]  /*4640*/  ISETP.NE.AND P1, PT, R7, 0xb, PT ;  /* 0x0000000b0700780c */ /* 0x000fc80003f25270 */
[----:B------:R-:W-:Y:S02]  /*4650*/  SEL R3, RZ, 0x1, P1 ;  /* 0x00000001ff037807 */ /* 0x000fe40000800000 */
[----:B------:R-:W-:Y:S02]  /*4660*/  SEL R7, R7, RZ, P1 ;  /* 0x000000ff07077207 */ /* 0x000fe40000800000 */
[----:B------:R-:W-:-:S03]  /*4670*/  LOP3.LUT R6, R6, R3, RZ, 0x3c, !PT ;  /* 0x0000000306067212 */ /* 0x000fc600078e3cff */
[----:B------:R-:W-:Y:S01]  /*4680*/  IMAD R9, R7, 0x8, R0 ;  /* 0x0000000807097824 */ /* 0x000fe200078e0200 */
[----:B------:R-:W-:Y:S01]  /*4690*/  SHF.L.U32 R4, R6, 0x1f, RZ ;  /* 0x0000001f06047819 */ /* 0x000fe200000006ff */
[----:B0-----:R-:W-:Y:S06]  /*46a0*/  @!P0 BRA `(.L_x_77) ;  /* 0x00000008000c8947 */ /* 0x001fec0003800000 */
.L_x_97:
[----:B------:R-:W1:Y:S01]  /*46b0*/  SYNCS.PHASECHK.TRANS64.TRYWAIT P0, [R9+URZ], R4 ;  /* 0x00000004090075a7 */ /* 0x000e62000800017f */
[----:B0-----:R-:W-:-:S05]  /*46c0*/  VIADD R2, R7, 0x1 ;  /* 0x0000000107027836 */ /* 0x001fca0000000000 */
[----:B------:R-:W-:-:S04]  /*46d0*/  ISETP.NE.AND P1, PT, R2, 0xb, PT ;  /* 0x0000000b0200780c */ /* 0x000fc80003f25270 */
[----:B------:R-:W-:Y:S02]  /*46e0*/  SEL R3, RZ, 0x1, P1 ;  /* 0x00000001ff037807 */ /* 0x000fe40000800000 */
[----:B------:R-:W-:Y:S02]  /*46f0*/  SEL R7, R2, RZ, P1 ;  /* 0x000000ff02077207 */ /* 0x000fe40000800000 */
[----:B------:R-:W-:-:S03]  /*4700*/  LOP3.LUT R6, R6, R3, RZ, 0x3c, !PT ;  /* 0x0000000306067212 */ /* 0x000fc600078e3cff */
[----:B------:R-:W-:Y:S01]  /*4710*/  IMAD R8, R7, 0x8, R0 ;  /* 0x0000000807087824 */ /* 0x000fe200078e0200 */
[----:B------:R-:W-:Y:S01]  /*4720*/  SHF.L.U32 R5, R6, 0x1f, RZ ;  /* 0x0000001f06057819 */ /* 0x000fe200000006ff */
[----:B-1----:R-:W-:Y:S06]  /*4730*/  @!P0 BRA `(.L_x_78) ;  /* 0x0000000400fc8947 */ /* 0x002fec0003800000 */
.L_x_98:
[----:B------:R-:W1:Y:S01]  /*4740*/  SYNCS.PHASECHK.TRANS64.TRYWAIT P0, [R8+URZ], R5 ;  /* 0x00000005080075a7 */ /* 0x000e62000800017f */
[----:B------:R-:W-:-:S05]  /*4750*/  VIADD R2, R7, 0x1 ;  /* 0x0000000107027836 */ /* 0x000fca0000000000 */
[----:B------:R-:W-:-:S04]  /*4760*/  ISETP.NE.AND P1, PT, R2, 0xb, PT ;  /* 0x0000000b0200780c */ /* 0x000fc80003f25270 */
[----:B------:R-:W-:Y:S02]  /*4770*/  SEL R3, RZ, 0x1, P1 ;  /* 0x00000001ff037807 */ /* 0x000fe40000800000 */
[----:B------:R-:W-:Y:S02]  /*4780*/  SEL R7, R2, RZ, P1 ;  /* 0x000000ff02077207 */ /* 0x000fe40000800000 */
[----:B------:R-:W-:-:S03]  /*4790*/  LOP3.LUT R6, R6, R3, RZ, 0x3c, !PT ;  /* 0x0000000306067212 */ /* 0x000fc600078e3cff */
[----:B0-----:R-:W-:Y:S01]  /*47a0*/  IMAD R9, R7, 0x8, R0 ;  /* 0x0000000807097824 */ /* 0x001fe200078e0200 */
[----:B------:R-:W-:Y:S01]  /*47b0*/  SHF.L.U32 R4, R6, 0x1f, RZ ;  /* 0x0000001f06047819 */ /* 0x000fe200000006ff */
[----:B-1----:R-:W-:Y:S06]  /*47c0*/  @!P0 BRA `(.L_x_79) ;  /* 0x0000000400ec8947 */ /* 0x002fec0003800000 */
.L_x_99:
        /* <DEDUP_REMOVED lines=9> */
.L_x_100:
        /* <DEDUP_REMOVED lines=9> */
.L_x_101:
        /* <DEDUP_REMOVED lines=9> */
.L_x_102:
        /* <DEDUP_REMOVED lines=9> */
.L_x_103:
        /* <DEDUP_REMOVED lines=9> */
.L_x_104:
[----:B------:R-:W1:Y:S01]  /*4aa0*/  SYNCS.PHASECHK.TRANS64.TRYWAIT P0, [R8+URZ], R5 ;  /* 0x00000005080075a7 */ /* 0x000e62000800017f */
[----:B------:R-:W-:-:S05]  /*4ab0*/  VIADD R2, R7, 0x1 ;  /* 0x0000000107027836 */ /* 0x000fca0000000000 */
[----:B------:R-:W-:-:S04]  /*4ac0*/  ISETP.NE.AND P1, PT, R2, 0xb, PT ;  /* 0x0000000b0200780c */ /* 0x000fc80003f25270 */
[----:B------:R-:W-:Y:S02]  /*4ad0*/  SEL R3, RZ, 0x1, P1 ;  /* 0x00000001ff037807 */ /* 0x000fe40000800000 */
[----:B------:R-:W-:Y:S02]  /*4ae0*/  SEL R7, R2, RZ, P1 ;  /* 0x000000ff02077207 */ /* 0x000fe40000800000 */
[----:B0-----:R-:W-:-:S03]  /*4af0*/  LOP3.LUT R9, R6, R3, RZ, 0x3c, !PT ;  /* 0x0000000306097212 */ /* 0x001fc600078e3cff */
[----:B------:R-:W-:Y:S01]  /*4b00*/  IMAD R11, R7, 0x8, R0 ;  /* 0x00000008070b7824 */ /* 0x000fe200078e0200 */
[----:B------:R-:W-:Y:S01]  /*4b10*/  SHF.L.U32 R6, R9, 0x1f, RZ ;  /* 0x0000001f09067819 */ /* 0x000fe200000006ff */
[----:B-1----:R-:W-:Y:S06]  /*4b20*/  @!P0 BRA `(.L_x_85) ;  /* 0x00000004008c8947 */ /* 0x002fec0003800000 */
.L_x_105:
[----:B------:R-:W1:Y:S01]  /*4b30*/  SYNCS.PHASECHK.TRANS64.TRYWAIT P0, [R11+URZ], R6 ;  /* 0x000000060b0075a7 */ /* 0x000e62000800017f */
[----:B------:R-:W-:-:S05]  /*4b40*/  VIADD R2, R7, 0x1 ;  /* 0x0000000107027836 */ /* 0x000fca0000000000 */
[----:B------:R-:W-:-:S04]  /*4b50*/  ISETP.NE.AND P1, PT, R2, 0xb, PT ;  /* 0x0000000b0200780c */ /* 0x000fc80003f25270 */
[----:B------:R-:W-:Y:S02]  /*4b60*/  SEL R4, RZ, 0x1, P1 ;  /* 0x00000001ff047807 */ /* 0x000fe40000800000 */
[----:B------:R-:W-:Y:S02]  /*4b70*/  SEL R3, R2, RZ, P1 ;  /* 0x000000ff02037207 */ /* 0x000fe40000800000 */
[----:B------:R-:W-:Y:S01]  /*4b80*/  LOP3.LUT R4, R9, R4, RZ, 0x3c, !PT ;  /* 0x0000000409047212 */ /* 0x000fe200078e3cff */
[----:B-1----:R-:W-:Y:S06]  /*4b90*/  @!P0 BRA `(.L_x_86) ;  /* 0x0000000400848947 */ /* 0x002fec0003800000 */
.L_x_106:
[----:B------:R-:W-:Y:S01]  /*4ba0*/  IMAD R3, R3, 0x8, R0 ;  /* 0x0000000803037824 */ /* 0x000fe200078e0200 */
[----:B------:R-:W-:-:S07]  /*4bb0*/  SHF.L.U32 R0, R4, 0x1f, RZ ;  /* 0x0000001f04007819 */ /* 0x000fce00000006ff */
.L_x_87:
[----:B--2---:R2:W3:Y:S02]  /*4bc0*/  SYNCS.PHASECHK.TRANS64.TRYWAIT P0, [R3+URZ], R0 ;  /* 0x00000000030075a7 */ /* 0x0044e4000800017f */
[----:B---3--:R-:W-:Y:S05]  /*4bd0*/  @!P0 NANOSLEEP.SYNCS 0x989680 ;  /* 0x009896800000895d */ /* 0x008fea0003900000 */
[----:B------:R-:W3:Y:S02]  /*4be0*/  @!P0 SYNCS.PHASECHK.TRANS64 P0, [R3+URZ], R0 ;  /* 0x00000000030085a7 */ /* 0x000ee4000800007f */
[----:B---3--:R-:W-:Y:S05]  /*4bf0*/  @!P0 BRA `(.L_x_87) ;  /* 0xfffffffc00f08947 */ /* 0x008fea000383ffff */
.L_x_75:
[----:B------:R-:W-:Y:S05]  /*4c00*/  BSYNC B0 ;  /* 0x0000000000007941 */ /* 0x000fea0003800000 */
.L_x_74:
[----:B------:R-:W-:Y:S05]  /*4c10*/  EXIT ;  /* 0x000000000000794d */ /* 0x000fea0003800000 */
.L_x_20:
[----:B0-----:R-:W-:-:S04]  /*4c20*/  IMAD.U32 R3, RZ, RZ, UR43 ;  /* 0x0000002bff037e24 */ /* 0x001fc8000f8e00ff */
[----:B------:R0:W1:Y:S03]  /*4c30*/  SYNCS.PHASECHK.TRANS64.TRYWAIT P0, [R3+URZ+-0x8], R0 ;  /* 0xfffff800030075a7 */ /* 0x000066000800017f */
[----:B-1----:R-:W-:Y:S05]  /*4c40*/  @!P0 NANOSLEEP.SYNCS 0x989680 ;  /* 0x009896800000895d */ /* 0x002fea0003900000 */
[----:B------:R-:W1:Y:S02]  /*4c50*/  @!P0 SYNCS.PHASECHK.TRANS64 P0, [R3+URZ+-0x8], R0 ;  /* 0xfffff800030085a7 */ /* 0x000e64000800007f */
[----:B-1----:R-:W-:Y:S05]  /*4c60*/  @!P0 BRA `(.L_x_20) ;  /* 0xfffffffc00ec8947 */ /* 0x002fea000383ffff */
[----:B------:R-:W-:Y:S05]  /*4c70*/  BRA `(.L_x_88) ;  /* 0xffffffcc001c7947 */ /* 0x000fea000383ffff */
.L_x_25:
[----:B-1----:R1:W2:Y:S02]  /*4c80*/  SYNCS.PHASECHK.TRANS64.TRYWAIT P1, [R3+URZ], R0 ;  /* 0x00000000030075a7 */ /* 0x0022a4000802017f */
[----:B--2---:R-:W-:Y:S05]  /*4c90*/  @!P1 NANOSLEEP.SYNCS 0x989680 ;  /* 0x009896800000995d */ /* 0x004fea0003900000 */
[----:B------:R-:W2:Y:S02]  /*4ca0*/  @!P1 SYNCS.PHASECHK.TRANS64 P1, [R3+URZ], R0 ;  /* 0x00000000030095a7 */ /* 0x000ea4000802007f */
[----:B--2---:R-:W-:Y:S05]  /*4cb0*/  @!P1 BRA `(.L_x_25) ;  /* 0xfffffffc00f09947 */ /* 0x004fea000383ffff */
[----:B------:R-:W-:Y:S05]  /*4cc0*/  BRA `(.L_x_24) ;  /* 0xffffffcc00887947 */ /* 0x000fea000383ffff */
.L_x_30:
[----:B-1----:R-:W-:-:S04]  /*4cd0*/  IMAD.U32 R5, RZ, RZ, UR4 ;  /* 0x00000004ff057e24 */ /* 0x002fc8000f8e00ff */
[----:B------:R1:W2:Y:S03]  /*4ce0*/  SYNCS.PHASECHK.TRANS64.TRYWAIT P1, [R5+URZ], R4 ;  /* 0x00000004050075a7 */ /* 0x0002a6000802017f */
[----:B--2---:R-:W-:Y:S05]  /*4cf0*/  @!P1 NANOSLEEP.SYNCS 0x989680 ;  /* 0x009896800000995d */ /* 0x004fea0003900000 */
[----:B------:R-:W2:Y:S02]  /*4d00*/  @!P1 SYNCS.PHASECHK.TRANS64 P1, [R5+URZ], R4 ;  /* 0x00000004050095a7 */ /* 0x000ea4000802007f */
[----:B--2---:R-:W-:Y:S05]  /*4d10*/  @!P1 BRA `(.L_x_30) ;  /* 0xfffffffc00ec9947 */ /* 0x004fea000383ffff */
[----:B------:R-:W-:Y:S05]  /*4d20*/  BRA `(.L_x_29) ;  /* 0xffffffd000b07947 */ /* 0x000fea000383ffff */
.L_x_36:
[----:B0-----:R-:W-:-:S04]  /*4d30*/  IMAD.U32 R3, RZ, RZ, UR43 ;  /* 0x0000002bff037e24 */ /* 0x001fc8000f8e00ff */
[----:B------:R0:W1:Y:S03]  /*4d40*/  SYNCS.PHASECHK.TRANS64.TRYWAIT P0, [R3+URZ+0x8], R0 ;  /* 0x00000800030075a7 */ /* 0x000066000800017f */
[----:B-1----:R-:W-:Y:S05]  /*4d50*/  @!P0 NANOSLEEP.SYNCS 0x989680 ;  /* 0x009896800000895d */ /* 0x002fea0003900000 */
[----:B------:R-:W1:Y:S02]  /*4d60*/  @!P0 SYNCS.PHASECHK.TRANS64 P0, [R3+URZ+0x8], R0 ;  /* 0x00000800030085a7 */ /* 0x000e64000800007f */
[----:B-1----:R-:W-:Y:S05]  /*4d70*/  @!P0 BRA `(.L_x_36) ;  /* 0xfffffffc00ec8947 */ /* 0x002fea000383ffff */
[----:B------:R-:W-:Y:S05]  /*4d80*/  BRA `(.L_x_89) ;  /* 0xffffffd800687947 */ /* 0x000fea000383ffff */
.L_x_61:
[----:B------:R-:W-:Y:S01]  /*4d90*/  BSSY B1, `(.L_x_90) ;  /* 0x0000006000017945 */ /* 0x000fe20003800000 */
[----:B------:R-:W-:-:S07]  /*4da0*/  IMAD.MOV.U32 R15, RZ, RZ, -0x1 ;  /* 0xffffffffff0f7424 */ /* 0x000fce00078e00ff */
[----:B------:R-:W-:Y:S05]  /*4db0*/  WARPSYNC.COLLECTIVE R15, `(.L_x_91) ;  /* 0x000000000f0c7348 */ /* 0x000fea0003c00000 */
[----:B------:R-:W-:Y:S02]  /*4dc0*/  ELECT P6, UR62, PT ;  /* 0x00000000003e782f */ /* 0x000fe400038c0000 */
[----:B------:R-:W-:Y:S01]  /*4dd0*/  MOV R14, UR62 ;  /* 0x0000003e000e7c02 */ /* 0x000fe20008000f00 */
[----:B------:R-:W-:Y:S10]  /*4de0*/  ENDCOLLECTIVE ;  /* 0x000000000000791b */ /* 0x000ff40003800000 */
.L_x_91:
[----:B------:R-:W-:Y:S05]  /*4df0*/  BSYNC B1 ;  /* 0x0000000000017941 */ /* 0x000fea0003800000 */
.L_x_90:
[----:B------:R-:W-:Y:S05]  /*4e00*/  BRA `(.L_x_92) ;  /* 0xffffffe800cc7947 */ /* 0x000fea000383ffff */
.L_x_64:
[----:B0-----:R0:W1:Y:S02]  /*4e10*/  SYNCS.PHASECHK.TRANS64.TRYWAIT P1, [R13+URZ+0x58], R4 ;  /* 0x000058040d0075a7 */ /* 0x001064000802017f */
[----:B-1----:R-:W-:Y:S05]  /*4e20*/  @!P1 NANOSLEEP.SYNCS 0x989680 ;  /* 0x009896800000995d */ /* 0x002fea0003900000 */
[----:B------:R-:W1:Y:S02]  /*4e30*/  @!P1 SYNCS.PHASECHK.TRANS64 P1, [R13+URZ+0x58], R4 ;  /* 0x000058040d0095a7 */ /* 0x000e64000802007f */
[----:B-1----:R-:W-:Y:S05]  /*4e40*/  @!P1 BRA `(.L_x_64) ;  /* 0xfffffffc00f09947 */ /* 0x002fea000383ffff */
[----:B------:R-:W-:Y:S05]  /*4e50*/  BRA `(.L_x_93) ;  /* 0xffffffec00007947 */ /* 0x000fea000383ffff */
.L_x_73:
[----:B------:R-:W-:Y:S01]  /*4e60*/  BSSY B0, `(.L_x_94) ;  /* 0x0000006000007945 */ /* 0x000fe20003800000 */
[----:B------:R-:W-:-:S07]  /*4e70*/  IMAD.MOV.U32 R15, RZ, RZ, -0x1 ;  /* 0xffffffffff0f7424 */ /* 0x000fce00078e00ff */
[----:B------:R-:W-:Y:S05]  /*4e80*/  WARPSYNC.COLLECTIVE R15, `(.L_x_95) ;  /* 0x000000000f0c7348 */ /* 0x000fea0003c00000 */
[----:B------:R-:W-:Y:S02]  /*4e90*/  ELECT P6, UR62, PT ;  /* 0x00000000003e782f */ /* 0x000fe400038c0000 */
[----:B------:R-:W-:Y:S01]  /*4ea0*/  MOV R14, UR62 ;  /* 0x0000003e000e7c02 */ /* 0x000fe20008000f00 */
[----:B------:R-:W-:Y:S10]  /*4eb0*/  ENDCOLLECTIVE ;  /* 0x000000000000791b */ /* 0x000ff40003800000 */
.L_x_95:
[----:B------:R-:W-:Y:S05]  /*4ec0*/  BSYNC B0 ;  /* 0x0000000000007941 */ /* 0x000fea0003800000 */
.L_x_94:
[----:B------:R-:W-:Y:S05]  /*4ed0*/  BRA `(.L_x_96) ;  /* 0xfffffff400a07947 */ /* 0x000fea000383ffff */
.L_x_77:
[----:B0-----:R0:W1:Y:S02]  /*4ee0*/  SYNCS.PHASECHK.TRANS64.TRYWAIT P0, [R5+URZ], R2 ;  /* 0x00000002050075a7 */ /* 0x001064000800017f */
[----:B-1----:R-:W-:Y:S05]  /*4ef0*/  @!P0 NANOSLEEP.SYNCS 0x989680 ;  /* 0x009896800000895d */ /* 0x002fea0003900000 */
[----:B------:R-:W1:Y:S02]  /*4f00*/  @!P0 SYNCS.PHASECHK.TRANS64 P0, [R5+URZ], R2 ;  /* 0x00000002050085a7 */ /* 0x000e64000800007f */
[----:B-1----:R-:W-:Y:S05]  /*4f10*/  @!P0 BRA `(.L_x_77) ;  /* 0xfffffffc00f08947 */ /* 0x002fea000383ffff */
[----:B------:R-:W-:Y:S05]  /*4f20*/  BRA `(.L_x_97) ;  /* 0xfffffff400e07947 */ /* 0x000fea000383ffff */
.L_x_78:
[----:B0-----:R0:W1:Y:S02]  /*4f30*/  SYNCS.PHASECHK.TRANS64.TRYWAIT P0, [R9+URZ], R4 ;  /* 0x00000004090075a7 */ /* 0x001064000800017f */
[----:B-1----:R-:W-:Y:S05]  /*4f40*/  @!P0 NANOSLEEP.SYNCS 0x989680 ;  /* 0x009896800000895d */ /* 0x002fea0003900000 */
[----:B------:R-:W1:Y:S02]  /*4f50*/  @!P0 SYNCS.PHASECHK.TRANS64 P0, [R9+URZ], R4 ;  /* 0x00000004090085a7 */ /* 0x000e64000800007f */
[----:B-1----:R-:W-:Y:S05]  /*4f60*/  @!P0 BRA `(.L_x_78) ;  /* 0xfffffffc00f08947 */ /* 0x002fea000383ffff */
[----:B------:R-:W-:Y:S05]  /*4f70*/  BRA `(.L_x_98) ;  /* 0xfffffff400f07947 */ /* 0x000fea000383ffff */
.L_x_79:
[----:B0-----:R0:W1:Y:S02]  /*4f80*/  SYNCS.PHASECHK.TRANS64.TRYWAIT P0, [R8+URZ], R5 ;  /* 0x00000005080075a7 */ /* 0x001064000800017f */
[----:B-1----:R-:W-:Y:S05]  /*4f90*/  @!P0 NANOSLEEP.SYNCS 0x989680 ;  /* 0x009896800000895d */ /* 0x002fea0003900000 */
[----:B------:R-:W1:Y:S02]  /*4fa0*/  @!P0 SYNCS.PHASECHK.TRANS64 P0, [R8+URZ], R5 ;  /* 0x00000005080085a7 */ /* 0x000e64000800007f */
[----:B-1----:R-:W-:Y:S05]  /*4fb0*/  @!P0 BRA `(.L_x_79) ;  /* 0xfffffffc00f08947 */ /* 0x002fea000383ffff */
[----:B------:R-:W-:Y:S05]  /*4fc0*/  BRA `(.L_x_99) ;  /* 0xfffffff800007947 */ /* 0x000fea000383ffff */
.L_x_80:
[----:B0-----:R0:W1:Y:S02]  /*4fd0*/  SYNCS.PHASECHK.TRANS64.TRYWAIT P0, [R9+URZ], R4 ;  /* 0x00000004090075a7 */ /* 0x001064000800017f */
[----:B-1----:R-:W-:Y:S05]  /*4fe0*/  @!P0 NANOSLEEP.SYNCS 0x989680 ;  /* 0x009896800000895d */ /* 0x002fea0003900000 */
[----:B------:R-:W1:Y:S02]  /*4ff0*/  @!P0 SYNCS.PHASECHK.TRANS64 P0, [R9+URZ], R4 ;  /* 0x00000004090085a7 */ /* 0x000e64000800007f */
[----:B-1----:R-:W-:Y:S05]  /*5000*/  @!P0 BRA `(.L_x_80) ;  /* 0xfffffffc00f08947 */ /* 0x002fea000383ffff */
[----:B------:R-:W-:Y:S05]  /*5010*/  BRA `(.L_x_100) ;  /* 0xfffffff800107947 */ /* 0x000fea000383ffff */
.L_x_81:
[----:B0-----:R0:W1:Y:S02]  /*5020*/  SYNCS.PHASECHK.TRANS64.TRYWAIT P0, [R8+URZ], R5 ;  /* 0x00000005080075a7 */ /* 0x001064000800017f */
[----:B-1----:R-:W-:Y:S05]  /*5030*/  @!P0 NANOSLEEP.SYNCS 0x989680 ;  /* 0x009896800000895d */ /* 0x002fea0003900000 */
[----:B------:R-:W1:Y:S02]  /*5040*/  @!P0 SYNCS.PHASECHK.TRANS64 P0, [R8+URZ], R5 ;  /* 0x00000005080085a7 */ /* 0x000e64000800007f */
[----:B-1----:R-:W-:Y:S05]  /*5050*/  @!P0 BRA `(.L_x_81) ;  /* 0xfffffffc00f08947 */ /* 0x002fea000383ffff */
[----:B------:R-:W-:Y:S05]  /*5060*/  BRA `(.L_x_101) ;  /* 0xfffffff800207947 */ /* 0x000fea000383ffff */
.L_x_82:
[----:B0-----:R0:W1:Y:S02]  /*5070*/  SYNCS.PHASECHK.TRANS64.TRYWAIT P0, [R9+URZ], R4 ;  /* 0x00000004090075a7 */ /* 0x001064000800017f */
[----:B-1----:R-:W-:Y:S05]  /*5080*/  @!P0 NANOSLEEP.SYNCS 0x989680 ;  /* 0x009896800000895d */ /* 0x002fea0003900000 */
[----:B------:R-:W1:Y:S02]  /*5090*/  @!P0 SYNCS.PHASECHK.TRANS64 P0, [R9+URZ], R4 ;  /* 0x00000004090085a7 */ /* 0x000e64000800007f */
[----:B-1----:R-:W-:Y:S05]  /*50a0*/  @!P0 BRA `(.L_x_82) ;  /* 0xfffffffc00f08947 */ /* 0x002fea000383ffff */
[----:B------:R-:W-:Y:S05]  /*50b0*/  BRA `(.L_x_102) ;  /* 0xfffffff800307947 */ /* 0x000fea000383ffff */
.L_x_83:
[----:B0-----:R0:W1:Y:S02]  /*50c0*/  SYNCS.PHASECHK.TRANS64.TRYWAIT P0, [R8+URZ], R5 ;  /* 0x00000005080075a7 */ /* 0x001064000800017f */
[----:B-1----:R-:W-:Y:S05]  /*50d0*/  @!P0 NANOSLEEP.SYNCS 0x989680 ;  /* 0x009896800000895d */ /* 0x002fea0003900000 */
[----:B------:R-:W1:Y:S02]  /*50e0*/  @!P0 SYNCS.PHASECHK.TRANS64 P0, [R8+URZ], R5 ;  /* 0x00000005080085a7 */ /* 0x000e64000800007f */
[----:B-1----:R-:W-:Y:S05]  /*50f0*/  @!P0 BRA `(.L_x_83) ;  /* 0xfffffffc00f08947 */ /* 0x002fea000383ffff */
[----:B------:R-:W-:Y:S05]  /*5100*/  BRA `(.L_x_103) ;  /* 0xfffffff800407947 */ /* 0x000fea000383ffff */
.L_x_84:
[----:B0-----:R0:W1:Y:S02]  /*5110*/  SYNCS.PHASECHK.TRANS64.TRYWAIT P0, [R9+URZ], R4 ;  /* 0x00000004090075a7 */ /* 0x001064000800017f */
[----:B-1----:R-:W-:Y:S05]  /*5120*/  @!P0 NANOSLEEP.SYNCS 0x989680 ;  /* 0x009896800000895d */ /* 0x002fea0003900000 */
[----:B------:R-:W1:Y:S02]  /*5130*/  @!P0 SYNCS.PHASECHK.TRANS64 P0, [R9+URZ], R4 ;  /* 0x00000004090085a7 */ /* 0x000e64000800007f */
[----:B-1----:R-:W-:Y:S05]  /*5140*/  @!P0 BRA `(.L_x_84) ;  /* 0xfffffffc00f08947 */ /* 0x002fea000383ffff */
[----:B------:R-:W-:Y:S05]  /*5150*/  BRA `(.L_x_104) ;  /* 0xfffffff800507947 */ /* 0x000fea000383ffff */
.L_x_85:
[----:B0-----:R0:W1:Y:S02]  /*5160*/  SYNCS.PHASECHK.TRANS64.TRYWAIT P0, [R8+URZ], R5 ;  /* 0x00000005080075a7 */ /* 0x001064000800017f */
[----:B-1----:R-:W-:Y:S05]  /*5170*/  @!P0 NANOSLEEP.SYNCS 0x989680 ;  /* 0x009896800000895d */ /* 0x002fea0003900000 */
[----:B------:R-:W1:Y:S02]  /*5180*/  @!P0 SYNCS.PHASECHK.TRANS64 P0, [R8+URZ], R5 ;  /* 0x00000005080085a7 */ /* 0x000e64000800007f */
[----:B-1----:R-:W-:Y:S05]  /*5190*/  @!P0 BRA `(.L_x_85) ;  /* 0xfffffffc00f08947 */ /* 0x002fea000383ffff */
[----:B------:R-:W-:Y:S05]  /*51a0*/  BRA `(.L_x_105) ;  /* 0xfffffff800607947 */ /* 0x000fea000383ffff */
.L_x_86:
[----:B-1----:R1:W2:Y:S02]  /*51b0*/  SYNCS.PHASECHK.TRANS64.TRYWAIT P0, [R11+URZ], R6 ;  /* 0x000000060b0075a7 */ /* 0x0022a4000800017f */
[----:B--2---:R-:W-:Y:S05]  /*51c0*/  @!P0 NANOSLEEP.SYNCS 0x989680 ;  /* 0x009896800000895d */ /* 0x004fea0003900000 */
[----:B------:R-:W2:Y:S02]  /*51d0*/  @!P0 SYNCS.PHASECHK.TRANS64 P0, [R11+URZ], R6 ;  /* 0x000000060b0085a7 */ /* 0x000ea4000800007f */
[----:B--2---:R-:W-:Y:S05]  /*51e0*/  @!P0 BRA `(.L_x_86) ;  /* 0xfffffffc00f08947 */ /* 0x004fea000383ffff */
[----:B------:R-:W-:Y:S05]  /*51f0*/  BRA `(.L_x_106) ;  /* 0xfffffff800687947 */ /* 0x000fea000383ffff */
.L_x_107:
[----:B------:R-:W-:-:S00]  /*5200*/  BRA `(.L_x_107) ;  /* 0xfffffffc00fc7947 */ /* 0x000fc0000383ffff */
[----:B------:R-:W-:-:S00]  /*5210*/  NOP ;  /* 0x0000000000007918 */ /* 0x000fc00000000000 */
        /* <DEDUP_REMOVED lines=14> */
.L_x_108:


//--------------------- .nv.global.init           --------------------------
	.section	.nv.global.init,"aw",@progbits
.nv.global.init:
	.type		$str$22,@object
	.size		$str$22,($str$23 - $str$22)
$str$22:
        /*0000*/ 	.byte	0x6b, 0x5f, 0x74, 0x69, 0x6c, 0x65, 0x5f, 0x63, 0x6f, 0x75, 0x6e, 0x74, 0x20, 0x3e, 0x3d, 0x20
        /*0010*/ 	.byte	0x31, 0x00
	.type		$str$23,@object
	.size		$str$23,(__unnamed_1 - $str$23)
$str$23:
        /*0012*/ 	.byte	0x2f, 0x74, 0x6d, 0x70, 0x2f, 0x63, 0x75, 0x74, 0x6c, 0x61, 0x73, 0x73, 0x5f, 0x73, 0x77, 0x65
        /*0022*/ 	.byte	0x65, 0x70, 0x5f, 0x73, 0x72, 0x63, 0x2f, 0x69, 0x6e, 0x63, 0x6c, 0x75, 0x64, 0x65, 0x2f, 0x63
        /*0032*/ 	.byte	0x75, 0x74, 0x6c, 0x61, 0x73, 0x73, 0x2f, 0x67, 0x65, 0x6d, 0x6d, 0x2f, 0x63, 0x6f, 0x6c, 0x6c
        /*0042*/ 	.byte	0x65, 0x63, 0x74, 0x69, 0x76, 0x65, 0x2f, 0x73, 0x6d, 0x39, 0x30, 0x5f, 0x6d, 0x6d, 0x61, 0x5f
        /*0052*/ 	.byte	0x74, 0x6d, 0x61, 0x5f, 0x67, 0x6d, 0x6d, 0x61, 0x5f, 0x73, 0x73, 0x5f, 0x77, 0x61, 0x72, 0x70
        /*0062*/ 	.byte	0x73, 0x70, 0x65, 0x63, 0x69, 0x61, 0x6c, 0x69, 0x7a, 0x65, 0x64, 0x2e, 0x68, 0x70, 0x70, 0x00
	.type		__unnamed_1,@object
	.size		__unnamed_1,(.L_0 - __unnamed_1)
__unnamed_1:
        /*0072*/ 	.byte	0x76, 0x6f, 0x69, 0x64, 0x20, 0x63, 0x75, 0x74, 0x6c, 0x61, 0x73, 0x73, 0x3a, 0x3a, 0x67, 0x65
        /* <DEDUP_REMOVED lines=172> */
        /*0b42*/ 	.byte	0x6e, 0x74, 0x69, 0x74, 0x79, 0x5d, 0x00
.L_0:


//--------------------- .nv.shared._ZN7cutlass13device_kernelINS_4gemm6kernel13GemmUniversalIN4cute5tupleIJiiiiEEENS1_10collective13CollectiveMmaINS1_34MainloopSm90TmaGmmaWarpSpecializedILi11ENS5_IJNS4_1CILi2EEENSA_ILi1EEESC_EEENS1_32KernelTmaWarpSpecializedPingpongEEENS5_IJNSA_ILi64EEENSA_ILi16EEENSA_ILi256EEEEEEaNS5_IJlSC_lEEEaSK_NS4_8TiledMMAINS4_8MMA_AtomIJNS4_4SM904GMMA26MMA_64x16x32_S32S8S8_SS_TNEEEENS4_6LayoutINS5_IJSC_SC_SC_EEENS5_IJNSA_ILi0EEEST_ST_EEEEENS5_IJNS4_10UnderscoreESW_SW_EEEEENS4_13SM90_TMA_LOADENS4_14ComposedLayoutINS4_7SwizzleILi3ELi4ELi3EEENS4_18smem_ptr_flag_bitsILi8EEENSR_INS5_IJNSA_ILi8EEENSA_ILi128EEEEEENS5_IJS16_SC_EEEEEEEvNS4_8identityENS4_23SM90_TMA_LOAD_MULTICASTES1A_vS1B_EENS_8epilogue10collective6detail29Sm90TmaWarpSpecializedAdapterINS1F_15DefaultEpilogueIaSK_SK_NS1E_6thread17LinearCombinationIaLi1EiiLNS1J_9ScaleType4KindE0ELNS_15FloatRoundStyleE2EaEENS1_15EpilogueDefaultEEEEEvvEEEEvNT_6ParamsE --------------------------
	.section	.nv.shared._ZN7cutlass13device_kernelINS_4gemm6kernel13GemmUniversalIN4cute5tupleIJiiiiEEENS1_10collective13CollectiveMmaINS1_34MainloopSm90TmaGmmaWarpSpecializedILi11ENS5_IJNS4_1CILi2EEENSA_ILi1EEESC_EEENS1_32KernelTmaWarpSpecializedPingpongEEENS5_IJNSA_ILi64EEENSA_ILi16EEENSA_ILi256EEEEEEaNS5_IJlSC_lEEEaSK_NS4_8TiledMMAINS4_8MMA_AtomIJNS4_4SM904GMMA26MMA_64x16x32_S32S8S8_SS_TNEEEENS4_6LayoutINS5_IJSC_SC_SC_EEENS5_IJNSA_ILi0EEEST_ST_EEEEENS5_IJNS4_10UnderscoreESW_SW_EEEEENS4_13SM90_TMA_LOADENS4_14ComposedLayoutINS4_7SwizzleILi3ELi4ELi3EEENS4_18smem_ptr_flag_bitsILi8EEENSR_INS5_IJNSA_ILi8EEENSA_ILi128EEEEEENS5_IJS16_SC_EEEEEEEvNS4_8identityENS4_23SM90_TMA_LOAD_MULTICASTES1A_vS1B_EENS_8epilogue10collective6detail29Sm90TmaWarpSpecializedAdapterINS1F_15DefaultEpilogueIaSK_SK_NS1E_6thread17LinearCombinationIaLi1EiiLNS1J_9ScaleType4KindE0ELNS_15FloatRoundStyleE2EaEENS1_15EpilogueDefaultEEEEEvvEEEEvNT_6ParamsE,"aw",@nobits
	.sectionflags	@""
	.align	16
	.zero		1024


//--------------------- .nv.shared.reserved.0     --------------------------
	.section	.nv.shared.reserved.0,"aw",@nobits
	.weak		__nv_reservedSMEM_offset_0_alias
	.size		__nv_reservedSMEM_offset_0_alias, 0, 0
	.other		__nv_reservedSMEM_offset_0_alias,@"STO_CUDA_RESERVED_SHARED STV_DEFAULT"
__nv_reservedSMEM_offset_0_alias:
	.zero		0


//--------------------- .nv.global                --------------------------
	.section	.nv.global,"aw",@nobits
.nv.global:
	.type		_ZN40_INTERNAL_de78fce1_4_k_cu_9e660eab_113124cute1_E,@object
	.size		_ZN40_INTERNAL_de78fce1_4_k_cu_9e660eab_113124cute1_E,(_ZN40_INTERNAL_de78fce1_4_k_cu_9e660eab_113124cuda3std3__45__cpo6cbeginE - _ZN40_INTERNAL_de78fce1_4_k_cu_9e660eab_113124cute1_E)
_ZN40_INTERNAL_de78fce1_4_k_cu_9e660eab_113124cute1_E:
	.zero		1
	.type		_ZN40_INTERNAL_de78fce1_4_k_cu_9e660eab_113124cuda3std3__45__cpo6cbeginE,@object
	.size		_ZN40_INTERNAL_de78fce1_4_k_cu_9e660eab_113124cuda3std3__45__cpo6cbeginE,(_ZN40_INTERNAL_de78fce1_4_k_cu_9e660eab_113124cuda3std3__48in_placeE - _ZN40_INTERNAL_de78fce1_4_k_cu_9e660eab_113124cuda3std3__45__cpo6cbeginE)
_ZN40_INTERNAL_de78fce1_4_k_cu_9e660eab_113124cuda3std3__45__cpo6cbeginE:
	.zero		1
	.type		_ZN40_INTERNAL_de78fce1_4_k_cu_9e660eab_113124cuda3std3__48in_placeE,@object
	.size		_ZN40_INTERNAL_de78fce1_4_k_cu_9e660eab_113124cuda3std3__48in_placeE,(_ZN40_INTERNAL_de78fce1_4_k_cu_9e660eab_113124cuda3std6ranges3__45__cpo9iter_moveE - _ZN40_INTERNAL_de78fce1_4_k_cu_9e660eab_113124cuda3std3__48in_placeE)
_ZN40_INTERNAL_de78fce1_4_k_cu_9e660eab_113124cuda3std3__48in_placeE:
	.zero		1
	.type		_ZN40_INTERNAL_de78fce1_4_k_cu_9e660eab_113124cuda3std6ranges3__45__cpo9iter_moveE,@object
	.size		_ZN40_INTERNAL_de78fce1_4_k_cu_9e660eab_113124cuda3std6ranges3__45__cpo9iter_moveE,(_ZN40_INTERNAL_de78fce1_4_k_cu_9e660eab_113124cuda3std3__45__cpo5beginE - _ZN40_INTERNAL_de78fce1_4_k_cu_9e660eab_113124cuda3std6ranges3__45__cpo9iter_moveE)
_ZN40_INTERNAL_de78fce1_4_k_cu_9e660eab_113124cuda3std6ranges3__45__cpo9iter_moveE:
	.zero		1
	.type		_ZN40_INTERNAL_de78fce1_4_k_cu_9e660eab_113124cuda3std3__45__cpo5beginE,@object
	.size		_ZN40_INTERNAL_de78fce1_4_k_cu_9e660eab_113124cuda3std3__45__cpo5beginE,(_ZN40_INTERNAL_de78fce1_4_k_cu_9e660eab_113124cuda3std3__442_GLOBAL__N__de78fce1_4_k_cu_9e660eab_113126ignoreE - _ZN40_INTERNAL_de78fce1_4_k_cu_9e660eab_113124cuda3std3__45__cpo5beginE)
_ZN40_INTERNAL_de78fce1_4_k_cu_9e660eab_113124cuda3std3__45__cpo5beginE:
	.zero		1
	.type		_ZN40_INTERNAL_de78fce1_4_k_cu_9e660eab_113124cuda3std3__442_GLOBAL__N__de78fce1_4_k_cu_9e660eab_113126ignoreE,@object
	.size		_ZN40_INTERNAL_de78fce1_4_k_cu_9e660eab_113124cuda3std3__442_GLOBAL__N__de78fce1_4_k_cu_9e660eab_113126ignoreE,(_ZN40_INTERNAL_de78fce1_4_k_cu_9e660eab_113124cute7productE - _ZN40_INTERNAL_de78fce1_4_k_cu_9e660eab_113124cuda3std3__442_GLOBAL__N__de78fce1_4_k_cu_9e660eab_113126ignoreE)
_ZN40_INTERNAL_de78fce1_4_k_cu_9e660eab_113124cuda3std3__442_GLOBAL__N__de78fce1_4_k_cu_9e660eab_113126ignoreE:
	.zero		1
	.type		_ZN40_INTERNAL_de78fce1_4_k_cu_9e660eab_113124cute7productE,@object
	.size		_ZN40_INTERNAL_de78fce1_4_k_cu_9e660eab_113124cute7productE,(_ZN40_INTERNAL_de78fce1_4_k_cu_9e660eab_113124cuda3std3__45__cpo3endE - _ZN40_INTERNAL_de78fce1_4_k_cu_9e660eab_113124cute7productE)
_ZN40_INTERNAL_de78fce1_4_k_cu_9e660eab_113124cute7productE:
	.zero		1
	.type		_ZN40_INTERNAL_de78fce1_4_k_cu_9e660eab_113124cuda3std3__45__cpo3endE,@object
	.size		_ZN40_INTERNAL_de78fce1_4_k_cu_9e660eab_113124cuda3std3__45__cpo3endE,(_ZN40_INTERNAL_de78fce1_4_k_cu_9e660eab_113124cuda3std3__419piecewise_constructE - _ZN40_INTERNAL_de78fce1_4_k_cu_9e660eab_113124cuda3std3__45__cpo3endE)
_ZN40_INTERNAL_de78fce1_4_k_cu_9e660eab_113124cuda3std3__45__cpo3endE:
	.zero		1
	.type		_ZN40_INTERNAL_de78fce1_4_k_cu_9e660eab_113124cuda3std3__419piecewise_constructE,@object
	.size		_ZN40_INTERNAL_de78fce1_4_k_cu_9e660eab_113124cuda3std3__419piecewise_constructE,(_ZN40_INTERNAL_de78fce1_4_k_cu_9e660eab_113124cuda3std3__45__cpo4cendE - _ZN40_INTERNAL_de78fce1_4_k_cu_9e660eab_113124cuda3std3__419piecewise_constructE)
_ZN40_INTERNAL_de78fce1_4_k_cu_9e660eab_113124cuda3std3__419piecewise_constructE:
	.zero		1
	.type		_ZN40_INTERNAL_de78fce1_4_k_cu_9e660eab_113124cuda3std3__45__cpo4cendE,@object
	.size		_ZN40_INTERNAL_de78fce1_4_k_cu_9e660eab_113124cuda3std3__45__cpo4cendE,(_ZN40_INTERNAL_de78fce1_4_k_cu_9e660eab_113124cuda3std6ranges3__45__cpo4swapE - _ZN40_INTERNAL_de78fce1_4_k_cu_9e660eab_113124cuda3std3__45__cpo4cendE)
_ZN40_INTERNAL_de78fce1_4_k_cu_9e660eab_113124cuda3std3__45__cpo4cendE:
	.zero		1
	.type		_ZN40_INTERNAL_de78fce1_4_k_cu_9e660eab_113124cuda3std6ranges3__45__cpo4swapE,@object
	.size		_ZN40_INTERNAL_de78fce1_4_k_cu_9e660eab_113124cuda3std6ranges3__45__cpo4swapE,(.L_8 - _ZN40_INTERNAL_de78fce1_4_k_cu_9e660eab_113124cuda3std6ranges3__45__cpo4swapE)
_ZN40_INTERNAL_de78fce1_4_k_cu_9e660eab_113124cuda3std6ranges3__45__cpo4swapE:
	.zero		1
.L_8:


//--------------------- .nv.constant0._ZN7cutlass13device_kernelINS_4gemm6kernel13GemmUniversalIN4cute5tupleIJiiiiEEENS1_10collective13CollectiveMmaINS1_34MainloopSm90TmaGmmaWarpSpecializedILi11ENS5_IJNS4_1CILi2EEENSA_ILi1EEESC_EEENS1_32KernelTmaWarpSpecializedPingpongEEENS5_IJNSA_ILi64EEENSA_ILi16EEENSA_ILi256EEEEEEaNS5_IJlSC_lEEEaSK_NS4_8TiledMMAINS4_8MMA_AtomIJNS4_4SM904GMMA26MMA_64x16x32_S32S8S8_SS_TNEEEENS4_6LayoutINS5_IJSC_SC_SC_EEENS5_IJNSA_ILi0EEEST_ST_EEEEENS5_IJNS4_10UnderscoreESW_SW_EEEEENS4_13SM90_TMA_LOADENS4_14ComposedLayoutINS4_7SwizzleILi3ELi4ELi3EEENS4_18smem_ptr_flag_bitsILi8EEENSR_INS5_IJNSA_ILi8EEENSA_ILi128EEEEEENS5_IJS16_SC_EEEEEEEvNS4_8identityENS4_23SM90_TMA_LOAD_MULTICASTES1A_vS1B_EENS_8epilogue10collective6detail29Sm90TmaWarpSpecializedAdapterINS1F_15DefaultEpilogueIaSK_SK_NS1E_6thread17LinearCombinationIaLi1EiiLNS1J_9ScaleType4KindE0ELNS_15FloatRoundStyleE2EaEENS1_15EpilogueDefaultEEEEEvvEEEEvNT_6ParamsE --------------------------
	.section	.nv.constant0._ZN7cutlass13device_kernelINS_4gemm6kernel13GemmUniversalIN4cute5tupleIJiiiiEEENS1_10collective13CollectiveMmaINS1_34MainloopSm90TmaGmmaWarpSpecializedILi11ENS5_IJNS4_1CILi2EEENSA_ILi1EEESC_EEENS1_32KernelTmaWarpSpecializedPingpongEEENS5_IJNSA_ILi64EEENSA_ILi16EEENSA_ILi256EEEEEEaNS5_IJlSC_lEEEaSK_NS4_8TiledMMAINS4_8MMA_AtomIJNS4_4SM904GMMA26MMA_64x16x32_S32S8S8_SS_TNEEEENS4_6LayoutINS5_IJSC_SC_SC_EEENS5_IJNSA_ILi0EEEST_ST_EEEEENS5_IJNS4_10UnderscoreESW_SW_EEEEENS4_13SM90_TMA_LOADENS4_14ComposedLayoutINS4_7SwizzleILi3ELi4ELi3EEENS4_18smem_ptr_flag_bitsILi8EEENSR_INS5_IJNSA_ILi8EEENSA_ILi128EEEEEENS5_IJS16_SC_EEEEEEEvNS4_8identityENS4_23SM90_TMA_LOAD_MULTICASTES1A_vS1B_EENS_8epilogue10collective6detail29Sm90TmaWarpSpecializedAdapterINS1F_15DefaultEpilogueIaSK_SK_NS1E_6thread17LinearCombinationIaLi1EiiLNS1J_9ScaleType4KindE0ELNS_15FloatRoundStyleE2EaEENS1_15EpilogueDefaultEEEEEvvEEEEvNT_6ParamsE,"a",@progbits
	.sectionflags	@""
	.align	4
.nv.constant0._ZN7cutlass13device_kernelINS_4gemm6kernel13GemmUniversalIN4cute5tupleIJiiiiEEENS1_10collective13CollectiveMmaINS1_34MainloopSm90TmaGmmaWarpSpecializedILi11ENS5_IJNS4_1CILi2EEENSA_ILi1EEESC_EEENS1_32KernelTmaWarpSpecializedPingpongEEENS5_IJNSA_ILi64EEENSA_ILi16EEENSA_ILi256EEEEEEaNS5_IJlSC_lEEEaSK_NS4_8TiledMMAINS4_8MMA_AtomIJNS4_4SM904GMMA26MMA_64x16x32_S32S8S8_SS_TNEEEENS4_6LayoutINS5_IJSC_SC_SC_EEENS5_IJNSA_ILi0EEEST_ST_EEEEENS5_IJNS4_10UnderscoreESW_SW_EEEEENS4_13SM90_TMA_LOADENS4_14ComposedLayoutINS4_7SwizzleILi3ELi4ELi3EEENS4_18smem_ptr_flag_bitsILi8EEENSR_INS5_IJNSA_ILi8EEENSA_ILi128EEEEEENS5_IJS16_SC_EEEEEEEvNS4_8identityENS4_23SM90_TMA_LOAD_MULTICASTES1A_vS1B_EENS_8epilogue10collective6detail29Sm90TmaWarpSpecializedAdapterINS1F_15DefaultEpilogueIaSK_SK_NS1E_6thread17LinearCombinationIaLi1EiiLNS1J_9ScaleType4KindE0ELNS_15FloatRoundStyleE2EaEENS1_15EpilogueDefaultEEEEEvvEEEEvNT_6ParamsE:
	.zero		1664


//--------------------- SYMBOLS --------------------------

	.type		.nv.reservedSmem.offset0,@object
	.size		.nv.reservedSmem.offset0,0x4
	.type		__assertfail,@function
